//
// Generated by NVIDIA NVVM Compiler
//
// Compiler Build ID: CL-36424714
// Cuda compilation tools, release 13.0, V13.0.88
// Based on NVVM 20.0.0
//

.version 9.0
.target sm_100
.address_size 64

// _ZZN15cuda13_examples15tma_copy_kernelE14CUtensorMap_stS0_PfiiiE4smem has been demoted
// _ZZN15cuda13_examples15tma_copy_kernelE14CUtensorMap_stS0_PfiiiE3bar has been demoted

.entry _ZN15cuda13_examples13fill_sequenceEPfi(
	.param .u64 .ptr .align 1 _ZN15cuda13_examples13fill_sequenceEPfi_param_0,
	.param .u32 _ZN15cuda13_examples13fill_sequenceEPfi_param_1
)
{
	.reg .pred 	%p<2>;
	.reg .b32 	%r<6>;
	.reg .b32 	%f<2>;
	.reg .b64 	%rd<5>;

	ld.param.u64 	%rd1, [_ZN15cuda13_examples13fill_sequenceEPfi_param_0];
	ld.param.u32 	%r2, [_ZN15cuda13_examples13fill_sequenceEPfi_param_1];
	mov.u32 	%r3, %ctaid.x;
	mov.u32 	%r4, %ntid.x;
	mov.u32 	%r5, %tid.x;
	mad.lo.s32 	%r1, %r3, %r4, %r5;
	setp.ge.s32 	%p1, %r1, %r2;
	@%p1 bra 	$L__BB0_2;
	cvta.to.global.u64 	%rd2, %rd1;
	cvt.rn.f32.s32 	%f1, %r1;
	mul.wide.s32 	%rd3, %r1, 4;
	add.s64 	%rd4, %rd2, %rd3;
	st.global.f32 	[%rd4], %f1;
$L__BB0_2:
	ret;

}
.entry _ZN15cuda13_examples12saxpy_kernelEPfPKffi(
	.param .u64 .ptr .align 1 _ZN15cuda13_examples12saxpy_kernelEPfPKffi_param_0,
	.param .u64 .ptr .align 1 _ZN15cuda13_examples12saxpy_kernelEPfPKffi_param_1,
	.param .f32 _ZN15cuda13_examples12saxpy_kernelEPfPKffi_param_2,
	.param .u32 _ZN15cuda13_examples12saxpy_kernelEPfPKffi_param_3
)
{
	.reg .pred 	%p<2>;
	.reg .b32 	%r<6>;
	.reg .b32 	%f<5>;
	.reg .b64 	%rd<8>;

	ld.param.u64 	%rd1, [_ZN15cuda13_examples12saxpy_kernelEPfPKffi_param_0];
	ld.param.u64 	%rd2, [_ZN15cuda13_examples12saxpy_kernelEPfPKffi_param_1];
	ld.param.f32 	%f1, [_ZN15cuda13_examples12saxpy_kernelEPfPKffi_param_2];
	ld.param.u32 	%r2, [_ZN15cuda13_examples12saxpy_kernelEPfPKffi_param_3];
	mov.u32 	%r3, %ctaid.x;
	mov.u32 	%r4, %ntid.x;
	mov.u32 	%r5, %tid.x;
	mad.lo.s32 	%r1, %r3, %r4, %r5;
	setp.ge.s32 	%p1, %r1, %r2;
	@%p1 bra 	$L__BB1_2;
	cvta.to.global.u64 	%rd3, %rd2;
	cvta.to.global.u64 	%rd4, %rd1;
	mul.wide.s32 	%rd5, %r1, 4;
	add.s64 	%rd6, %rd3, %rd5;
	ld.global.f32 	%f2, [%rd6];
	add.s64 	%rd7, %rd4, %rd5;
	ld.global.f32 	%f3, [%rd7];
	fma.rn.f32 	%f4, %f1, %f2, %f3;
	st.global.f32 	[%rd7], %f4;
$L__BB1_2:
	ret;

}
.entry _ZN15cuda13_examples15tma_copy_kernelE14CUtensorMap_stS0_Pfiii(
	.param .align 128 .b8 _ZN15cuda13_examples15tma_copy_kernelE14CUtensorMap_stS0_Pfiii_param_0[128],
	.param .align 128 .b8 _ZN15cuda13_examples15tma_copy_kernelE14CUtensorMap_stS0_Pfiii_param_1[128],
	.param .u64 .ptr .align 1 _ZN15cuda13_examples15tma_copy_kernelE14CUtensorMap_stS0_Pfiii_param_2,
	.param .u32 _ZN15cuda13_examples15tma_copy_kernelE14CUtensorMap_stS0_Pfiii_param_3,
	.param .u32 _ZN15cuda13_examples15tma_copy_kernelE14CUtensorMap_stS0_Pfiii_param_4,
	.param .u32 _ZN15cuda13_examples15tma_copy_kernelE14CUtensorMap_stS0_Pfiii_param_5
)
{
	.reg .pred 	%p<41>;
	.reg .b32 	%r<159>;
	.reg .b32 	%f<22>;
	.reg .b64 	%rd<38>;
	// demoted variable
	.shared .align 128 .b8 _ZZN15cuda13_examples15tma_copy_kernelE14CUtensorMap_stS0_PfiiiE4smem[32768];
	// demoted variable
	.shared .align 8 .b8 _ZZN15cuda13_examples15tma_copy_kernelE14CUtensorMap_stS0_PfiiiE3bar[8];
	mov.b64 	%rd7, _ZN15cuda13_examples15tma_copy_kernelE14CUtensorMap_stS0_Pfiii_param_0;
	mov.b64 	%rd8, _ZN15cuda13_examples15tma_copy_kernelE14CUtensorMap_stS0_Pfiii_param_1;
	ld.param.u64 	%rd9, [_ZN15cuda13_examples15tma_copy_kernelE14CUtensorMap_stS0_Pfiii_param_2];
	ld.param.u32 	%r75, [_ZN15cuda13_examples15tma_copy_kernelE14CUtensorMap_stS0_Pfiii_param_3];
	ld.param.u32 	%r76, [_ZN15cuda13_examples15tma_copy_kernelE14CUtensorMap_stS0_Pfiii_param_4];
	ld.param.u32 	%r77, [_ZN15cuda13_examples15tma_copy_kernelE14CUtensorMap_stS0_Pfiii_param_5];
	cvta.to.global.u64 	%rd1, %rd9;
	mov.u32 	%r1, %ntid.x;
	mov.u32 	%r2, %ntid.y;
	mul.lo.s32 	%r78, %r1, %r2;
	setp.ne.s32 	%p1, %r78, 128;
	@%p1 bra 	$L__BB2_43;
	mov.u32 	%r3, %tid.x;
	mov.u32 	%r147, %tid.y;
	or.b32  	%r5, %r3, %r147;
	setp.ne.s32 	%p2, %r5, 0;
	@%p2 bra 	$L__BB2_3;
	mov.u32 	%r79, _ZZN15cuda13_examples15tma_copy_kernelE14CUtensorMap_stS0_PfiiiE3bar;
	mov.b32 	%r80, 128;
	// begin inline asm
	mbarrier.init.shared.b64 [%r79], %r80;
	// end inline asm
	// begin inline asm
	fence.proxy.async.shared::cta; // 6.
	// end inline asm
$L__BB2_3:
	setp.ne.s32 	%p3, %r5, 0;
	bar.sync 	0;
	mov.u32 	%r81, %ctaid.x;
	shl.b32 	%r6, %r81, 7;
	mov.u32 	%r82, %ctaid.y;
	shl.b32 	%r7, %r82, 6;
	@%p3 bra 	$L__BB2_5;
	mov.u64 	%rd13, %rd7;
	cvta.param.u64 	%rd11, %rd13;
	mov.u32 	%r85, _ZZN15cuda13_examples15tma_copy_kernelE14CUtensorMap_stS0_PfiiiE4smem;
	mov.u32 	%r88, _ZZN15cuda13_examples15tma_copy_kernelE14CUtensorMap_stS0_PfiiiE3bar;
	// begin inline asm
	cp.async.bulk.tensor.2d.shared::cluster.global.tile.mbarrier::complete_tx::bytes [%r85], [%rd11, {%r6, %r7}], [%r88];
	// end inline asm
	mov.b32 	%r90, 32768;
	// begin inline asm
	mbarrier.arrive.expect_tx.release.cta.shared::cta.b64 %rd37, [%r88], %r90; // 8. 
	// end inline asm
	bra.uni 	$L__BB2_6;
$L__BB2_5:
	mov.u32 	%r83, _ZZN15cuda13_examples15tma_copy_kernelE14CUtensorMap_stS0_PfiiiE3bar;
	mov.b32 	%r84, 1;
	// begin inline asm
	mbarrier.arrive.shared::cta.b64                             %rd37,  [%r83], %r84;    // 2. 
	// end inline asm
$L__BB2_6:
	mov.b32 	%r143, 0;
	// begin inline asm
	mov.u64 %rd14, %globaltimer;
	// end inline asm
	mov.u32 	%r93, _ZZN15cuda13_examples15tma_copy_kernelE14CUtensorMap_stS0_PfiiiE3bar;
$L__BB2_7:
	// begin inline asm
	{
	.reg .pred p;
	mbarrier.try_wait.shared.b64 p, [%r93], %rd37;
	selp.b32 %r92, 1, 0, p;
	}
	// end inline asm
	setp.eq.s32 	%p4, %r92, 0;
	@%p4 bra 	$L__BB2_44;
	setp.gt.u32 	%p5, %r147, 63;
	@%p5 bra 	$L__BB2_18;
	add.s32 	%r9, %r3, %r1;
	max.u32 	%r94, %r9, 128;
	setp.lt.u32 	%p6, %r9, 128;
	selp.u32 	%r95, 1, 0, %p6;
	add.s32 	%r96, %r9, %r95;
	sub.s32 	%r97, %r94, %r96;
	div.u32 	%r98, %r97, %r1;
	add.s32 	%r10, %r98, %r95;
	and.b32  	%r11, %r10, 3;
	add.s32 	%r12, %r9, %r1;
	add.s32 	%r13, %r12, %r1;
	mov.u32 	%r144, %r147;
$L__BB2_10:
	setp.gt.u32 	%p7, %r3, 127;
	@%p7 bra 	$L__BB2_17;
	setp.eq.s32 	%p8, %r11, 3;
	shl.b32 	%r99, %r144, 9;
	mov.u32 	%r100, _ZZN15cuda13_examples15tma_copy_kernelE14CUtensorMap_stS0_PfiiiE4smem;
	add.s32 	%r16, %r100, %r99;
	mov.u32 	%r145, %r3;
	@%p8 bra 	$L__BB2_15;
	setp.eq.s32 	%p9, %r11, 0;
	shl.b32 	%r101, %r3, 2;
	add.s32 	%r17, %r16, %r101;
	ld.shared.f32 	%f1, [%r17];
	mul.f32 	%f2, %f1, 0f3FC00000;
	st.shared.f32 	[%r17], %f2;
	mov.u32 	%r145, %r9;
	@%p9 bra 	$L__BB2_15;
	setp.eq.s32 	%p10, %r11, 1;
	shl.b32 	%r18, %r1, 2;
	add.s32 	%r19, %r17, %r18;
	ld.shared.f32 	%f3, [%r19];
	mul.f32 	%f4, %f3, 0f3FC00000;
	st.shared.f32 	[%r19], %f4;
	mov.u32 	%r145, %r12;
	@%p10 bra 	$L__BB2_15;
	add.s32 	%r102, %r19, %r18;
	ld.shared.f32 	%f5, [%r102];
	mul.f32 	%f6, %f5, 0f3FC00000;
	st.shared.f32 	[%r102], %f6;
	mov.u32 	%r145, %r13;
$L__BB2_15:
	setp.lt.u32 	%p11, %r10, 3;
	@%p11 bra 	$L__BB2_17;
$L__BB2_16:
	shl.b32 	%r103, %r145, 2;
	add.s32 	%r104, %r16, %r103;
	ld.shared.f32 	%f7, [%r104];
	mul.f32 	%f8, %f7, 0f3FC00000;
	st.shared.f32 	[%r104], %f8;
	shl.b32 	%r105, %r1, 2;
	add.s32 	%r106, %r104, %r105;
	ld.shared.f32 	%f9, [%r106];
	mul.f32 	%f10, %f9, 0f3FC00000;
	st.shared.f32 	[%r106], %f10;
	add.s32 	%r107, %r106, %r105;
	ld.shared.f32 	%f11, [%r107];
	mul.f32 	%f12, %f11, 0f3FC00000;
	st.shared.f32 	[%r107], %f12;
	add.s32 	%r108, %r107, %r105;
	ld.shared.f32 	%f13, [%r108];
	mul.f32 	%f14, %f13, 0f3FC00000;
	st.shared.f32 	[%r108], %f14;
	add.s32 	%r145, %r105, %r145;
	setp.lt.u32 	%p12, %r145, 128;
	@%p12 bra 	$L__BB2_16;
$L__BB2_17:
	add.s32 	%r144, %r144, %r2;
	setp.lt.u32 	%p13, %r144, 64;
	@%p13 bra 	$L__BB2_10;
$L__BB2_18:
	setp.ne.s32 	%p14, %r5, 0;
	// begin inline asm
	fence.proxy.async.shared::cta; // 6.
	// end inline asm
	bar.sync 	0;
	@%p14 bra 	$L__BB2_20;
	mov.u64 	%rd17, %rd8;
	cvta.param.u64 	%rd16, %rd17;
	mov.u32 	%r111, _ZZN15cuda13_examples15tma_copy_kernelE14CUtensorMap_stS0_PfiiiE4smem;
	// begin inline asm
	cp.async.bulk.tensor.2d.global.shared::cta.tile.bulk_group [%rd16, {%r6, %r7}], [%r111];
	// end inline asm
	// begin inline asm
	cp.async.bulk.commit_group;
	// end inline asm
	// begin inline asm
	cp.async.bulk.wait_group.read 0;
	// end inline asm
$L__BB2_20:
	setp.gt.u32 	%p15, %r147, 63;
	bar.sync 	0;
	add.s32 	%r113, %r7, 64;
	setp.le.s32 	%p16, %r113, %r76;
	add.s32 	%r114, %r6, 128;
	setp.le.s32 	%p17, %r114, %r75;
	and.pred  	%p18, %p17, %p16;
	or.pred  	%p19, %p18, %p15;
	@%p19 bra 	$L__BB2_43;
	add.s32 	%r24, %r3, %r1;
	max.u32 	%r115, %r24, 128;
	setp.lt.u32 	%p20, %r24, 128;
	selp.u32 	%r116, 1, 0, %p20;
	add.s32 	%r117, %r24, %r116;
	sub.s32 	%r118, %r115, %r117;
	div.u32 	%r119, %r118, %r1;
	add.s32 	%r25, %r119, %r116;
	and.b32  	%r26, %r25, 3;
	add.s32 	%r27, %r3, %r6;
	add.s32 	%r28, %r27, %r1;
	add.s32 	%r29, %r24, %r1;
	add.s32 	%r30, %r28, %r1;
	add.s32 	%r31, %r29, %r1;
	shl.b32 	%r32, %r1, 2;
	shl.b32 	%r120, %r1, 1;
	add.s32 	%r33, %r6, %r120;
$L__BB2_22:
	setp.gt.u32 	%p21, %r3, 127;
	add.s32 	%r35, %r147, %r7;
	setp.ge.s32 	%p22, %r35, %r76;
	or.pred  	%p23, %p22, %p21;
	@%p23 bra 	$L__BB2_42;
	setp.eq.s32 	%p24, %r26, 3;
	shl.b32 	%r122, %r147, 9;
	mov.u32 	%r123, _ZZN15cuda13_examples15tma_copy_kernelE14CUtensorMap_stS0_PfiiiE4smem;
	add.s32 	%r157, %r123, %r122;
	mul.lo.s32 	%r37, %r35, %r77;
	mov.u32 	%r148, %r3;
	@%p24 bra 	$L__BB2_31;
	setp.ge.s32 	%p25, %r27, %r75;
	@%p25 bra 	$L__BB2_26;
	shl.b32 	%r124, %r3, 2;
	add.s32 	%r125, %r157, %r124;
	ld.shared.f32 	%f15, [%r125];
	add.s32 	%r126, %r27, %r37;
	mul.wide.s32 	%rd18, %r126, 4;
	add.s64 	%rd19, %rd1, %rd18;
	st.global.f32 	[%rd19], %f15;
$L__BB2_26:
	setp.eq.s32 	%p26, %r26, 0;
	mov.u32 	%r148, %r24;
	@%p26 bra 	$L__BB2_31;
	setp.ge.s32 	%p27, %r28, %r75;
	@%p27 bra 	$L__BB2_29;
	shl.b32 	%r127, %r24, 2;
	add.s32 	%r128, %r157, %r127;
	ld.shared.f32 	%f16, [%r128];
	add.s32 	%r129, %r28, %r37;
	mul.wide.s32 	%rd20, %r129, 4;
	add.s64 	%rd21, %rd1, %rd20;
	st.global.f32 	[%rd21], %f16;
$L__BB2_29:
	setp.ge.s32 	%p28, %r30, %r75;
	setp.eq.s32 	%p29, %r26, 1;
	or.pred  	%p30, %p29, %p28;
	selp.b32 	%r148, %r29, %r31, %p29;
	@%p30 bra 	$L__BB2_31;
	shl.b32 	%r130, %r29, 2;
	add.s32 	%r131, %r157, %r130;
	ld.shared.f32 	%f17, [%r131];
	add.s32 	%r132, %r30, %r37;
	mul.wide.s32 	%rd22, %r132, 4;
	add.s64 	%rd23, %rd1, %rd22;
	st.global.f32 	[%rd23], %f17;
	mov.u32 	%r148, %r31;
$L__BB2_31:
	setp.lt.u32 	%p31, %r25, 3;
	@%p31 bra 	$L__BB2_42;
	shl.b32 	%r40, %r148, 2;
	shl.b32 	%r133, %r1, 3;
	add.s32 	%r41, %r133, %r40;
	mad.lo.s32 	%r42, %r1, 12, %r40;
	add.s32 	%r134, %r1, %r148;
	shl.b32 	%r43, %r134, 2;
	add.s32 	%r156, %r134, %r6;
	add.s32 	%r155, %r156, %r37;
	add.s32 	%r154, %r33, %r148;
	add.s32 	%r153, %r154, %r37;
	add.s32 	%r149, %r6, %r148;
	mad.lo.s32 	%r152, %r1, 3, %r149;
	add.s32 	%r151, %r152, %r37;
	add.s32 	%r150, %r149, %r37;
$L__BB2_33:
	setp.ge.s32 	%p32, %r149, %r75;
	@%p32 bra 	$L__BB2_35;
	add.s32 	%r135, %r157, %r40;
	ld.shared.f32 	%f18, [%r135];
	mul.wide.s32 	%rd24, %r150, 4;
	add.s64 	%rd25, %rd1, %rd24;
	st.global.f32 	[%rd25], %f18;
$L__BB2_35:
	setp.ge.s32 	%p33, %r156, %r75;
	@%p33 bra 	$L__BB2_37;
	add.s32 	%r136, %r157, %r43;
	ld.shared.f32 	%f19, [%r136];
	mul.wide.s32 	%rd26, %r155, 4;
	add.s64 	%rd27, %rd1, %rd26;
	st.global.f32 	[%rd27], %f19;
$L__BB2_37:
	add.s32 	%r62, %r148, %r1;
	setp.ge.s32 	%p34, %r154, %r75;
	@%p34 bra 	$L__BB2_39;
	add.s32 	%r137, %r157, %r41;
	ld.shared.f32 	%f20, [%r137];
	mul.wide.s32 	%rd28, %r153, 4;
	add.s64 	%rd29, %rd1, %rd28;
	st.global.f32 	[%rd29], %f20;
$L__BB2_39:
	add.s32 	%r63, %r62, %r1;
	setp.ge.s32 	%p35, %r152, %r75;
	@%p35 bra 	$L__BB2_41;
	add.s32 	%r138, %r157, %r42;
	ld.shared.f32 	%f21, [%r138];
	mul.wide.s32 	%rd30, %r151, 4;
	add.s64 	%rd31, %rd1, %rd30;
	st.global.f32 	[%rd31], %f21;
$L__BB2_41:
	add.s32 	%r139, %r63, %r1;
	add.s32 	%r148, %r139, %r1;
	shl.b32 	%r140, %r1, 4;
	add.s32 	%r157, %r157, %r140;
	add.s32 	%r156, %r156, %r32;
	add.s32 	%r155, %r155, %r32;
	add.s32 	%r154, %r154, %r32;
	add.s32 	%r153, %r153, %r32;
	add.s32 	%r152, %r152, %r32;
	add.s32 	%r151, %r151, %r32;
	add.s32 	%r150, %r150, %r32;
	add.s32 	%r149, %r149, %r32;
	setp.lt.u32 	%p36, %r148, 128;
	@%p36 bra 	$L__BB2_33;
$L__BB2_42:
	add.s32 	%r147, %r147, %r2;
	setp.lt.u32 	%p37, %r147, 64;
	@%p37 bra 	$L__BB2_22;
$L__BB2_43:
	ret;
$L__BB2_44:
	setp.gt.s32 	%p38, %r143, 15;
	@%p38 bra 	$L__BB2_46;
	add.s32 	%r143, %r143, 1;
	bra.uni 	$L__BB2_7;
$L__BB2_46:
	// begin inline asm
	mov.u64 %rd32, %globaltimer;
	// end inline asm
	sub.s64 	%rd6, %rd32, %rd14;
	setp.lt.s64 	%p39, %rd6, 4000000;
	@%p39 bra 	$L__BB2_48;
	mov.b32 	%r141, 1000000;
	// begin inline asm
	nanosleep.u32 %r141;
	// end inline asm
	bra.uni 	$L__BB2_7;
$L__BB2_48:
	setp.lt.s64 	%p40, %rd6, 40000;
	@%p40 bra 	$L__BB2_7;
	shr.s64 	%rd33, %rd6, 63;
	shr.u64 	%rd34, %rd33, 62;
	add.s64 	%rd35, %rd6, %rd34;
	shr.u64 	%rd36, %rd35, 2;
	cvt.u32.u64 	%r142, %rd36;
	// begin inline asm
	nanosleep.u32 %r142;
	// end inline asm
	bra.uni 	$L__BB2_7;

}


// ===== COMPILED SASS (sm_100) =====

	.target	sm_100

	.elftype	@"ET_EXEC"


//--------------------- .note.nv.tkinfo           --------------------------
	.section	.note.nv.tkinfo,"",@"SHT_NOTE"
	.sectionflags	@"SHF_NOTE_NV_TKINFO"
	.tkinfo
        /*0018*/ 	.word	0x00000002
        /*0030*/ 	.string	""
        /*0030*/ 	.string	"ptxas"
        /*0030*/ 	.string	"Cuda compilation tools, release 13.0, V13.0.88"
        /*0030*/ 	.string	"Build cuda_13.0.r13.0/compiler.36424714_0"
        /*0030*/ 	.string	"-arch sm_100 -m 64 "



//--------------------- .note.nv.cuinfo           --------------------------
	.section	.note.nv.cuinfo,"",@"SHT_NOTE"
	.sectionflags	@"SHF_NOTE_NV_CUINFO"
        /*0018*/ 	.short	0x0002
        /*001a*/ 	.short	0x0064
        /*001c*/ 	.short	0x0082
	.zero		2


//--------------------- .nv.info                  --------------------------
	.section	.nv.info,"",@"SHT_CUDA_INFO"
	.align	4


	//----- nvinfo : EIATTR_REGCOUNT
	.align		4
        /*0000*/ 	.byte	0x04, 0x2f
        /*0002*/ 	.short	(.L_1 - .L_0)
	.align		4
.L_0:
        /*0004*/ 	.word	index@(_ZN15cuda13_examples13fill_sequenceEPfi)
        /*0008*/ 	.word	0x0000000a


	//----- nvinfo : EIATTR_FRAME_SIZE
	.align		4
.L_1:
        /*000c*/ 	.byte	0x04, 0x11
        /*000e*/ 	.short	(.L_3 - .L_2)
	.align		4
.L_2:
        /*0010*/ 	.word	index@(_ZN15cuda13_examples13fill_sequenceEPfi)
        /*0014*/ 	.word	0x00000000


	//----- nvinfo : EIATTR_REGCOUNT
	.align		4
.L_3:
        /*0018*/ 	.byte	0x04, 0x2f
        /*001a*/ 	.short	(.L_5 - .L_4)
	.align		4
.L_4:
        /*001c*/ 	.word	index@(_ZN15cuda13_examples12saxpy_kernelEPfPKffi)
        /*0020*/ 	.word	0x0000000a


	//----- nvinfo : EIATTR_FRAME_SIZE
	.align		4
.L_5:
        /*0024*/ 	.byte	0x04, 0x11
        /*0026*/ 	.short	(.L_7 - .L_6)
	.align		4
.L_6:
        /*0028*/ 	.word	index@(_ZN15cuda13_examples12saxpy_kernelEPfPKffi)
        /*002c*/ 	.word	0x00000000


	//----- nvinfo : EIATTR_REGCOUNT
	.align		4
.L_7:
        /*0030*/ 	.byte	0x04, 0x2f
        /*0032*/ 	.short	(.L_9 - .L_8)
	.align		4
.L_8:
        /*0034*/ 	.word	index@(_ZN15cuda13_examples15tma_copy_kernelE14CUtensorMap_stS0_Pfiii)
        /*0038*/ 	.word	0x00000020


	//----- nvinfo : EIATTR_FRAME_SIZE
	.align		4
.L_9:
        /*003c*/ 	.byte	0x04, 0x11
        /*003e*/ 	.short	(.L_11 - .L_10)
	.align		4
.L_10:
        /*0040*/ 	.word	index@(_ZN15cuda13_examples15tma_copy_kernelE14CUtensorMap_stS0_Pfiii)
        /*0044*/ 	.word	0x00000000


	//----- nvinfo : EIATTR_MIN_STACK_SIZE
	.align		4
.L_11:
        /*0048*/ 	.byte	0x04, 0x12
        /*004a*/ 	.short	(.L_13 - .L_12)
	.align		4
.L_12:
        /*004c*/ 	.word	index@(_ZN15cuda13_examples15tma_copy_kernelE14CUtensorMap_stS0_Pfiii)
        /*0050*/ 	.word	0x00000000


	//----- nvinfo : EIATTR_MIN_STACK_SIZE
	.align		4
.L_13:
        /*0054*/ 	.byte	0x04, 0x12
        /*0056*/ 	.short	(.L_15 - .L_14)
	.align		4
.L_14:
        /*0058*/ 	.word	index@(_ZN15cuda13_examples12saxpy_kernelEPfPKffi)
        /*005c*/ 	.word	0x00000000


	//----- nvinfo : EIATTR_MIN_STACK_SIZE
	.align		4
.L_15:
        /*0060*/ 	.byte	0x04, 0x12
        /*0062*/ 	.short	(.L_17 - .L_16)
	.align		4
.L_16:
        /*0064*/ 	.word	index@(_ZN15cuda13_examples13fill_sequenceEPfi)
        /*0068*/ 	.word	0x00000000
.L_17:


//--------------------- .nv.compat                --------------------------
	.section	.nv.compat,"",@"SHT_CUDA_COMPAT_INFO"
	.align	4
        /*0000*/ 	.byte	0x02, 0x09, 0x00, 0x00, 0x02, 0x02, 0x02, 0x00, 0x02, 0x05, 0x05, 0x00, 0x03, 0x07, 0x01, 0x01
        /*0010*/ 	.byte	0x02, 0x03, 0x01, 0x00, 0x02, 0x06, 0x01, 0x00, 0x04, 0x0b, 0x08, 0x00, 0x09, 0x00, 0x00, 0x00
        /*0020*/ 	.byte	0x00, 0x00, 0x00, 0x00


//--------------------- .nv.info._ZN15cuda13_examples15tma_copy_kernelE14CUtensorMap_stS0_Pfiii --------------------------
	.section	.nv.info._ZN15cuda13_examples15tma_copy_kernelE14CUtensorMap_stS0_Pfiii,"",@"SHT_CUDA_INFO"
	.sectionflags	@""
	.align	4


	//----- nvinfo : EIATTR_CUDA_API_VERSION
	.align		4
        /*0000*/ 	.byte	0x04, 0x37
        /*0002*/ 	.short	(.L_19 - .L_18)
.L_18:
        /*0004*/ 	.word	0x00000082


	//----- nvinfo : EIATTR_KPARAM_INFO
	.align		4
.L_19:
        /*0008*/ 	.byte	0x04, 0x17
        /*000a*/ 	.short	(.L_21 - .L_20)
.L_20:
        /*000c*/ 	.word	0x00000000
        /*0010*/ 	.short	0x0005
        /*0012*/ 	.short	0x0110
        /*0014*/ 	.byte	0x00, 0xf0, 0x11, 0x00


	//----- nvinfo : EIATTR_KPARAM_INFO
	.align		4
.L_21:
        /*0018*/ 	.byte	0x04, 0x17
        /*001a*/ 	.short	(.L_23 - .L_22)
.L_22:
        /*001c*/ 	.word	0x00000000
        /*0020*/ 	.short	0x0004
        /*0022*/ 	.short	0x010c
        /*0024*/ 	.byte	0x00, 0xf0, 0x11, 0x00


	//----- nvinfo : EIATTR_KPARAM_INFO
	.align		4
.L_23:
        /*0028*/ 	.byte	0x04, 0x17
        /*002a*/ 	.short	(.L_25 - .L_24)
.L_24:
        /*002c*/ 	.word	0x00000000
        /*0030*/ 	.short	0x0003
        /*0032*/ 	.short	0x0108
        /*0034*/ 	.byte	0x00, 0xf0, 0x11, 0x00


	//----- nvinfo : EIATTR_KPARAM_INFO
	.align		4
.L_25:
        /*0038*/ 	.byte	0x04, 0x17
        /*003a*/ 	.short	(.L_27 - .L_26)
.L_26:
        /*003c*/ 	.word	0x00000000
        /*0040*/ 	.short	0x0002
        /*0042*/ 	.short	0x0100
        /*0044*/ 	.byte	0x00, 0xf5, 0x21, 0x00


	//----- nvinfo : EIATTR_KPARAM_INFO
	.align		4
.L_27:
        /*0048*/ 	.byte	0x04, 0x17
        /*004a*/ 	.short	(.L_29 - .L_28)
.L_28:
        /*004c*/ 	.word	0x00000000
        /*0050*/ 	.short	0x0001
        /*0052*/ 	.short	0x0080
        /*0054*/ 	.byte	0x00, 0xf0, 0x01, 0x02


	//----- nvinfo : EIATTR_KPARAM_INFO
	.align		4
.L_29:
        /*0058*/ 	.byte	0x04, 0x17
        /*005a*/ 	.short	(.L_31 - .L_30)
.L_30:
        /*005c*/ 	.word	0x00000000
        /*0060*/ 	.short	0x0000
        /*0062*/ 	.short	0x0000
        /*0064*/ 	.byte	0x00, 0xf0, 0x01, 0x02


	//----- nvinfo : EIATTR_SPARSE_MMA_MASK
	.align		4
.L_31:
        /*0068*/ 	.byte	0x03, 0x50
        /*006a*/ 	.short	0x0000


	//----- nvinfo : EIATTR_MAXREG_COUNT
	.align		4
        /*006c*/ 	.byte	0x03, 0x1b
        /*006e*/ 	.short	0x00ff


	//----- nvinfo : EIATTR_NUM_BARRIERS
	.align		4
        /*0070*/ 	.byte	0x02, 0x4c
        /*0072*/ 	.byte	0x01
	.zero		1


	//----- nvinfo : EIATTR_MERCURY_ISA_VERSION
	.align		4
        /*0074*/ 	.byte	0x03, 0x5f
        /*0076*/ 	.short	0x0101


	//----- nvinfo : EIATTR_VRC_CTA_INIT_COUNT
	.align		4
        /*0078*/ 	.byte	0x02, 0x4a
	.zero		1
	.zero		1


	//----- nvinfo : EIATTR_MBARRIER_INSTR_OFFSETS
	.align		4
        /*007c*/ 	.byte	0x04, 0x39
        /*007e*/ 	.short	(.L_33 - .L_32)


	//   ....[0]....
.L_32:
        /*0080*/ 	.word	0x00000140
        /*0084*/ 	.word	0x000000ff
        /*0088*/ 	.word	0x00000000
        /*008c*/ 	.short	0x0100
        /*008e*/ 	.byte	0x06
	.zero		1


	//   ....[1]....
        /*0090*/ 	.word	0x00000360
        /*0094*/ 	.word	0x0000000f
        /*0098*/ 	.word	0x00000000
        /*009c*/ 	.short	0x0101
        /*009e*/ 	.byte	0xff
	.zero		1


	//   ....[2]....
        /*00a0*/ 	.word	0x00000390
        /*00a4*/ 	.word	0x0000000f
        /*00a8*/ 	.word	0x00000000
        /*00ac*/ 	.short	0x0109
        /*00ae*/ 	.byte	0xff
	.zero		1


	//   ....[3]....
        /*00b0*/ 	.word	0x00000540
        /*00b4*/ 	.word	0x0000000f
        /*00b8*/ 	.word	0x00000000
        /*00bc*/ 	.short	0x0109
        /*00be*/ 	.byte	0xff
	.zero		1


	//----- nvinfo : EIATTR_NUM_MBARRIERS
	.align		4
.L_33:
        /*00c0*/ 	.byte	0x03, 0x38
        /*00c2*/ 	.short	0x0001


	//----- nvinfo : EIATTR_EXIT_INSTR_OFFSETS
	.align		4
        /*00c4*/ 	.byte	0x04, 0x1c
        /*00c6*/ 	.short	(.L_35 - .L_34)


	//   ....[0]....
.L_34:
        /*00c8*/ 	.word	0x00000050


	//   ....[1]....
        /*00cc*/ 	.word	0x00000ca0


	//   ....[2]....
        /*00d0*/ 	.word	0x00001520


	//----- nvinfo : EIATTR_CRS_STACK_SIZE
	.align		4
.L_35:
        /*00d4*/ 	.byte	0x04, 0x1e
        /*00d6*/ 	.short	(.L_37 - .L_36)
.L_36:
        /*00d8*/ 	.word	0x00000000


	//----- nvinfo : EIATTR_CBANK_PARAM_SIZE
	.align		4
.L_37:
        /*00dc*/ 	.byte	0x03, 0x19
        /*00de*/ 	.short	0x0114


	//----- nvinfo : EIATTR_PARAM_CBANK
	.align		4
        /*00e0*/ 	.byte	0x04, 0x0a
        /*00e2*/ 	.short	(.L_39 - .L_38)
	.align		4
.L_38:
        /*00e4*/ 	.word	index@(.nv.constant0._ZN15cuda13_examples15tma_copy_kernelE14CUtensorMap_stS0_Pfiii)
        /*00e8*/ 	.short	0x0380
        /*00ea*/ 	.short	0x0114


	//----- nvinfo : EIATTR_SW_WAR
	.align		4
.L_39:
        /*00ec*/ 	.byte	0x04, 0x36
        /*00ee*/ 	.short	(.L_41 - .L_40)
.L_40:
        /*00f0*/ 	.word	0x00000008
.L_41:


//--------------------- .nv.info._ZN15cuda13_examples12saxpy_kernelEPfPKffi --------------------------
	.section	.nv.info._ZN15cuda13_examples12saxpy_kernelEPfPKffi,"",@"SHT_CUDA_INFO"
	.sectionflags	@""
	.align	4


	//----- nvinfo : EIATTR_CUDA_API_VERSION
	.align		4
        /*0000*/ 	.byte	0x04, 0x37
        /*0002*/ 	.short	(.L_43 - .L_42)
.L_42:
        /*0004*/ 	.word	0x00000082


	//----- nvinfo : EIATTR_KPARAM_INFO
	.align		4
.L_43:
        /*0008*/ 	.byte	0x04, 0x17
        /*000a*/ 	.short	(.L_45 - .L_44)
.L_44:
        /*000c*/ 	.word	0x00000000
        /*0010*/ 	.short	0x0003
        /*0012*/ 	.short	0x0014
        /*0014*/ 	.byte	0x00, 0xf0, 0x11, 0x00


	//----- nvinfo : EIATTR_KPARAM_INFO
	.align		4
.L_45:
        /*0018*/ 	.byte	0x04, 0x17
        /*001a*/ 	.short	(.L_47 - .L_46)
.L_46:
        /*001c*/ 	.word	0x00000000
        /*0020*/ 	.short	0x0002
        /*0022*/ 	.short	0x0010
        /*0024*/ 	.byte	0x00, 0xf0, 0x11, 0x00


	//----- nvinfo : EIATTR_KPARAM_INFO
	.align		4
.L_47:
        /*0028*/ 	.byte	0x04, 0x17
        /*002a*/ 	.short	(.L_49 - .L_48)
.L_48:
        /*002c*/ 	.word	0x00000000
        /*0030*/ 	.short	0x0001
        /*0032*/ 	.short	0x0008
        /*0034*/ 	.byte	0x00, 0xf5, 0x21, 0x00


	//----- nvinfo : EIATTR_KPARAM_INFO
	.align		4
.L_49:
        /*0038*/ 	.byte	0x04, 0x17
        /*003a*/ 	.short	(.L_51 - .L_50)
.L_50:
        /*003c*/ 	.word	0x00000000
        /*0040*/ 	.short	0x0000
        /*0042*/ 	.short	0x0000
        /*0044*/ 	.byte	0x00, 0xf5, 0x21, 0x00


	//----- nvinfo : EIATTR_SPARSE_MMA_MASK
	.align		4
.L_51:
        /*0048*/ 	.byte	0x03, 0x50
        /*004a*/ 	.short	0x0000


	//----- nvinfo : EIATTR_MAXREG_COUNT
	.align		4
        /*004c*/ 	.byte	0x03, 0x1b
        /*004e*/ 	.short	0x00ff


	//----- nvinfo : EIATTR_MERCURY_ISA_VERSION
	.align		4
        /*0050*/ 	.byte	0x03, 0x5f
        /*0052*/ 	.short	0x0101


	//----- nvinfo : EIATTR_VRC_CTA_INIT_COUNT
	.align		4
        /*0054*/ 	.byte	0x02, 0x4a
	.zero		1
	.zero		1


	//----- nvinfo : EIATTR_EXIT_INSTR_OFFSETS
	.align		4
        /*0058*/ 	.byte	0x04, 0x1c
        /*005a*/ 	.short	(.L_53 - .L_52)


	//   ....[0]....
.L_52:
        /*005c*/ 	.word	0x00000070


	//   ....[1]....
        /*0060*/ 	.word	0x00000120


	//----- nvinfo : EIATTR_CBANK_PARAM_SIZE
	.align		4
.L_53:
        /*0064*/ 	.byte	0x03, 0x19
        /*0066*/ 	.short	0x0018


	//----- nvinfo : EIATTR_PARAM_CBANK
	.align		4
        /*0068*/ 	.byte	0x04, 0x0a
        /*006a*/ 	.short	(.L_55 - .L_54)
	.align		4
.L_54:
        /*006c*/ 	.word	index@(.nv.constant0._ZN15cuda13_examples12saxpy_kernelEPfPKffi)
        /*0070*/ 	.short	0x0380
        /*0072*/ 	.short	0x0018


	//----- nvinfo : EIATTR_SW_WAR
	.align		4
.L_55:
        /*0074*/ 	.byte	0x04, 0x36
        /*0076*/ 	.short	(.L_57 - .L_56)
.L_56:
        /*0078*/ 	.word	0x00000008
.L_57:


//--------------------- .nv.info._ZN15cuda13_examples13fill_sequenceEPfi --------------------------
	.section	.nv.info._ZN15cuda13_examples13fill_sequenceEPfi,"",@"SHT_CUDA_INFO"
	.sectionflags	@""
	.align	4


	//----- nvinfo : EIATTR_CUDA_API_VERSION
	.align		4
        /*0000*/ 	.byte	0x04, 0x37
        /*0002*/ 	.short	(.L_59 - .L_58)
.L_58:
        /*0004*/ 	.word	0x00000082


	//----- nvinfo : EIATTR_KPARAM_INFO
	.align		4
.L_59:
        /*0008*/ 	.byte	0x04, 0x17
        /*000a*/ 	.short	(.L_61 - .L_60)
.L_60:
        /*000c*/ 	.word	0x00000000
        /*0010*/ 	.short	0x0001
        /*0012*/ 	.short	0x0008
        /*0014*/ 	.byte	0x00, 0xf0, 0x11, 0x00


	//----- nvinfo : EIATTR_KPARAM_INFO
	.align		4
.L_61:
        /*0018*/ 	.byte	0x04, 0x17
        /*001a*/ 	.short	(.L_63 - .L_62)
.L_62:
        /*001c*/ 	.word	0x00000000
        /*0020*/ 	.short	0x0000
        /*0022*/ 	.short	0x0000
        /*0024*/ 	.byte	0x00, 0xf5, 0x21, 0x00


	//----- nvinfo : EIATTR_SPARSE_MMA_MASK
	.align		4
.L_63:
        /*0028*/ 	.byte	0x03, 0x50
        /*002a*/ 	.short	0x0000


	//----- nvinfo : EIATTR_MAXREG_COUNT
	.align		4
        /*002c*/ 	.byte	0x03, 0x1b
        /*002e*/ 	.short	0x00ff


	//----- nvinfo : EIATTR_MERCURY_ISA_VERSION
	.align		4
        /*0030*/ 	.byte	0x03, 0x5f
        /*0032*/ 	.short	0x0101


	//----- nvinfo : EIATTR_VRC_CTA_INIT_COUNT
	.align		4
        /*0034*/ 	.byte	0x02, 0x4a
	.zero		1
	.zero		1


	//----- nvinfo : EIATTR_EXIT_INSTR_OFFSETS
	.align		4
        /*0038*/ 	.byte	0x04, 0x1c
        /*003a*/ 	.short	(.L_65 - .L_64)


	//   ....[0]....
.L_64:
        /*003c*/ 	.word	0x00000070


	//   ....[1]....
        /*0040*/ 	.word	0x000000d0


	//----- nvinfo : EIATTR_CBANK_PARAM_SIZE
	.align		4
.L_65:
        /*0044*/ 	.byte	0x03, 0x19
        /*0046*/ 	.short	0x000c


	//----- nvinfo : EIATTR_PARAM_CBANK
	.align		4
        /*0048*/ 	.byte	0x04, 0x0a
        /*004a*/ 	.short	(.L_67 - .L_66)
	.align		4
.L_66:
        /*004c*/ 	.word	index@(.nv.constant0._ZN15cuda13_examples13fill_sequenceEPfi)
        /*0050*/ 	.short	0x0380
        /*0052*/ 	.short	0x000c


	//----- nvinfo : EIATTR_SW_WAR
	.align		4
.L_67:
        /*0054*/ 	.byte	0x04, 0x36
        /*0056*/ 	.short	(.L_69 - .L_68)
.L_68:
        /*0058*/ 	.word	0x00000008
.L_69:


//--------------------- .nv.callgraph             --------------------------
	.section	.nv.callgraph,"",@"SHT_CUDA_CALLGRAPH"
	.align	4
	.sectionentsize	8
	.align		4
        /*0000*/ 	.word	0x00000000
	.align		4
        /*0004*/ 	.word	0xffffffff
	.align		4
        /*0008*/ 	.word	0x00000000
	.align		4
        /*000c*/ 	.word	0xfffffffe
	.align		4
        /*0010*/ 	.word	0x00000000
	.align		4
        /*0014*/ 	.word	0xfffffffd
	.align		4
        /*0018*/ 	.word	0x00000000
	.align		4
        /*001c*/ 	.word	0xfffffffc


//--------------------- .text._ZN15cuda13_examples15tma_copy_kernelE14CUtensorMap_stS0_Pfiii --------------------------
	.section	.text._ZN15cuda13_examples15tma_copy_kernelE14CUtensorMap_stS0_Pfiii,"ax",@progbits
	.align	128
.text._ZN15cuda13_examples15tma_copy_kernelE14CUtensorMap_stS0_Pfiii:
        .type           _ZN15cuda13_examples15tma_copy_kernelE14CUtensorMap_stS0_Pfiii,@function
        .size           _ZN15cuda13_examples15tma_copy_kernelE14CUtensorMap_stS0_Pfiii,(.L_x_31 - _ZN15cuda13_examples15tma_copy_kernelE14CUtensorMap_stS0_Pfiii)
        .other          _ZN15cuda13_examples15tma_copy_kernelE14CUtensorMap_stS0_Pfiii,@"STO_CUDA_ENTRY STV_DEFAULT"
_ZN15cuda13_examples15tma_copy_kernelE14CUtensorMap_stS0_Pfiii:
[----:B------:R-:W-:Y:S08]  /*0000*/  LDC R1, c[0x0][0x37c] ;  /* 0x0000df00ff017b82 */ /* 0x000ff00000000800 */
[----:B------:R-:W1:Y:S01]  /*0010*/  LDC R0, c[0x0][0x360] ;  /* 0x0000d800ff007b82 */ /* 0x000e620000000800 */
[----:B------:R-:W1:Y:S02]  /*0020*/  LDCU UR11, c[0x0][0x364] ;  /* 0x00006c80ff0b77ac */ /* 0x000e640008000800 */
[----:B-1----:R-:W-:-:S05]  /*0030*/  IMAD R2, R0, UR11, RZ ;  /* 0x0000000b00027c24 */ /* 0x002fca000f8e02ff */
[----:B------:R-:W-:-:S13]  /*0040*/  ISETP.NE.AND P0, PT, R2, 0x80, PT ;  /* 0x000000800200780c */ /* 0x000fda0003f05270 */
[----:B------:R-:W-:Y:S05]  /*0050*/  @P0 EXIT ;  /* 0x000000000000094d */ /* 0x000fea0003800000 */
[----:B------:R-:W1:Y:S01]  /*0060*/  S2R R3, SR_TID.X ;  /* 0x0000000000037919 */ /* 0x000e620000002100 */
[----:B------:R-:W-:Y:S01]  /*0070*/  BSSY.RECONVERGENT B0, `(.L_x_0) ;  /* 0x0000010000007945 */ /* 0x000fe20003800200 */
[----:B------:R-:W1:Y:S02]  /*0080*/  S2R R2, SR_TID.Y ;  /* 0x0000000000027919 */ /* 0x000e640000002200 */
[----:B-1----:R-:W-:-:S13]  /*0090*/  LOP3.LUT P0, R11, R3, RZ, R2, 0xfa, !PT ;  /* 0x000000ff030b7212 */ /* 0x002fda000780fa02 */
[----:B------:R-:W-:Y:S05]  /*00a0*/  @P0 BRA `(.L_x_1) ;  /* 0x0000000000300947 */ /* 0x000fea0003800000 */
[----:B------:R-:W1:Y:S01]  /*00b0*/  S2UR UR7, SR_CgaCtaId ;  /* 0x00000000000779c3 */ /* 0x000e620000008800 */
[----:B------:R-:W-:Y:S02]  /*00c0*/  UMOV UR4, 0x400 ;  /* 0x0000040000047882 */ /* 0x000fe40000000000 */
[----:B------:R-:W-:-:S03]  /*00d0*/  UIADD3 UR6, UPT, UPT, UR4, 0x8000, URZ ;  /* 0x0000800004067890 */ /* 0x000fc6000fffe0ff */
[----:B------:R-:W-:Y:S02]  /*00e0*/  UMOV UR4, 0x80 ;  /* 0x0000008000047882 */ /* 0x000fe40000000000 */
[----:B------:R-:W-:-:S04]  /*00f0*/  UIADD3 UR4, UPT, UPT, -UR4, 0x100000, URZ ;  /* 0x0010000004047890 */ /* 0x000fc8000fffe1ff */
[----:B------:R-:W-:Y:S02]  /*0100*/  USHF.L.U32 UR5, UR4, 0xb, URZ ;  /* 0x0000000b04057899 */ /* 0x000fe400080006ff */
[----:B------:R-:W-:Y:S02]  /*0110*/  USHF.L.U32 UR4, UR4, 0x1, URZ ;  /* 0x0000000104047899 */ /* 0x000fe400080006ff */
[----:B-1----:R-:W-:Y:S01]  /*0120*/  ULEA UR6, UR7, UR6, 0x18 ;  /* 0x0000000607067291 */ /* 0x002fe2000f8ec0ff */
[----:B------:R-:W1:Y:S11]  /*0130*/  FENCE.VIEW.ASYNC.S ;  /* 0x00000000000073c6 */ /* 0x000e760000000000 */
[----:B-1----:R1:W2:Y:S02]  /*0140*/  SYNCS.EXCH.64 URZ, [UR6], UR4 ;  /* 0x0000000406ff75b2 */ /* 0x0022a40008000100 */
[----:B--2---:R2:W-:Y:S06]  /*0150*/  MEMBAR.ALL.CTA ;  /* 0x0000000000007992 */ /* 0x0045ec0000008000 */
[----:B--2---:R-:W2:Y:S02]  /*0160*/  FENCE.VIEW.ASYNC.S ;  /* 0x00000000000073c6 */ /* 0x004ea40000000000 */
.L_x_1:
[----:B-1----:R-:W-:Y:S05]  /*0170*/  BSYNC.RECONVERGENT B0 ;  /* 0x0000000000007941 */ /* 0x002fea0003800200 */
.L_x_0:
[----:B------:R-:W1:Y:S08]  /*0180*/  S2UR UR6, SR_CTAID.X ;  /* 0x00000000000679c3 */ /* 0x000e700000002500 */
[----:B--2---:R-:W-:Y:S01]  /*0190*/  BAR.SYNC.DEFER_BLOCKING 0x0 ;  /* 0x0000000000007b1d */ /* 0x004fe20000010000 */
[----:B------:R-:W-:-:S05]  /*01a0*/  ISETP.NE.AND P0, PT, R11, RZ, PT ;  /* 0x000000ff0b00720c */ /* 0x000fca0003f05270 */
[----:B------:R-:W-:Y:S02]  /*01b0*/  BSSY.RECONVERGENT B0, `(.L_x_2) ;  /* 0x000001c000007945 */ /* 0x000fe40003800200 */
[----:B------:R-:W2:Y:S01]  /*01c0*/  S2UR UR7, SR_CTAID.Y ;  /* 0x00000000000779c3 */ /* 0x000ea20000002600 */
[----:B-1----:R-:W-:Y:S02]  /*01d0*/  USHF.L.U32 UR6, UR6, 0x7, URZ ;  /* 0x0000000706067899 */ /* 0x002fe400080006ff */
[----:B--2---:R-:W-:-:S03]  /*01e0*/  USHF.L.U32 UR7, UR7, 0x6, URZ ;  /* 0x0000000607077899 */ /* 0x004fc600080006ff */
[----:B------:R-:W-:Y:S09]  /*01f0*/  @P0 BRA `(.L_x_3) ;  /* 0x0000000000440947 */ /* 0x000ff20003800000 */
[----:B------:R-:W1:Y:S01]  /*0200*/  S2UR UR8, SR_CgaCtaId ;  /* 0x00000000000879c3 */ /* 0x000e620000008800 */
[----:B------:R-:W-:Y:S01]  /*0210*/  UMOV UR4, 0x400 ;  /* 0x0000040000047882 */ /* 0x000fe20000000000 */
[----:B------:R-:W-:Y:S01]  /*0220*/  PLOP3.LUT P0, PT, PT, PT, PT, 0x80, 0x8 ;  /* 0x000000000008781c */ /* 0x000fe20003f0f070 */
[----:B------:R-:W-:Y:S01]  /*0230*/  UIADD3 UR5, UPT, UPT, UR4, 0x8000, URZ ;  /* 0x0000800004057890 */ /* 0x000fe2000fffe0ff */
[----:B------:R-:W2:Y:S03]  /*0240*/  LDCU.64 UR12, c[0x0][0x348] ;  /* 0x00006900ff0c77ac */ /* 0x000ea60008000a00 */
[----:B-1----:R-:W-:Y:S02]  /*0250*/  ULEA UR5, UR8, UR5, 0x18 ;  /* 0x0000000508057291 */ /* 0x002fe4000f8ec0ff */
[----:B------:R-:W-:-:S04]  /*0260*/  ULEA UR4, UR8, UR4, 0x18 ;  /* 0x0000000408047291 */ /* 0x000fc8000f8ec0ff */
[----:B------:R-:W-:-:S05]  /*0270*/  IMAD.U32 R15, RZ, RZ, UR5 ;  /* 0x00000005ff0f7e24 */ /* 0x000fca000f8e00ff */
[----:B--2---:R-:W-:-:S15]  /*0280*/  R2UR UR5, R15 ;  /* 0x000000000f0572ca */ /* 0x004fde00000e0000 */
.L_x_4:
[----:B------:R-:W-:Y:S01]  /*0290*/  @P0 ELECT P1, URZ, PT ;  /* 0x0000000000ff082f */ /* 0x000fe20003820000 */
[----:B------:R1:W-:-:S12]  /*02a0*/  UTMALDG.2D [UR4], [UR12] ;  /* 0x000000040c0075b4 */ /* 0x0003d80008008000 */
[----:B------:R-:W-:Y:S02]  /*02b0*/  @P1 PLOP3.LUT P0, PT, P1, PT, PT, 0x8, 0x80 ;  /* 0x000000000080181c */ /* 0x000fe40000f0e170 */
[----:B------:R-:W-:-:S11]  /*02c0*/  PLOP3.LUT P1, PT, PT, PT, PT, 0x8, 0x80 ;  /* 0x000000000080781c */ /* 0x000fd60003f2e170 */
[----:B-1----:R-:W-:Y:S05]  /*02d0*/  @P0 BRA.U.ANY `(.L_x_4) ;  /* 0xfffffffd00ec0947 */ /* 0x002fea000393ffff */
[----:B------:R-:W-:-:S06]  /*02e0*/  IMAD.MOV.U32 R6, RZ, RZ, 0x8000 ;  /* 0x00008000ff067424 */ /* 0x000fcc00078e00ff */
[----:B------:R3:W4:Y:S01]  /*02f0*/  SYNCS.ARRIVE.TRANS64 R6, [R15+URZ], R6 ;  /* 0x000000060f0679a7 */ /* 0x00072200080000ff */
[----:B------:R-:W-:Y:S05]  /*0300*/  BRA `(.L_x_5) ;  /* 0x0000000000187947 */ /* 0x000fea0003800000 */
.L_x_3:
[----:B------:R-:W1:Y:S01]  /*0310*/  S2UR UR5, SR_CgaCtaId ;  /* 0x00000000000579c3 */ /* 0x000e620000008800 */
[----:B------:R-:W-:Y:S02]  /*0320*/  UMOV UR4, 0x400 ;  /* 0x0000040000047882 */ /* 0x000fe40000000000 */
[----:B------:R-:W-:-:S04]  /*0330*/  UIADD3 UR4, UPT, UPT, UR4, 0x8000, URZ ;  /* 0x0000800004047890 */ /* 0x000fc8000fffe0ff */
[----:B-1----:R-:W-:-:S06]  /*0340*/  ULEA UR4, UR5, UR4, 0x18 ;  /* 0x0000000405047291 */ /* 0x002fcc000f8ec0ff */
[----:B------:R-:W-:-:S04]  /*0350*/  IMAD.U32 R15, RZ, RZ, UR4 ;  /* 0x00000004ff0f7e24 */ /* 0x000fc8000f8e00ff */
[----:B------:R1:W2:Y:S03]  /*0360*/  SYNCS.ARRIVE.TRANS64.A1T0 R6, [R15+URZ], RZ ;  /* 0x000000ff0f0679a7 */ /* 0x0002a600081000ff */
.L_x_5:
[----:B------:R-:W-:Y:S05]  /*0370*/  BSYNC.RECONVERGENT B0 ;  /* 0x0000000000007941 */ /* 0x000fea0003800200 */
.L_x_2:
[----:B------:R-:W-:Y:S01]  /*0380*/  CS2R R4, SR_GLOBALTIMERLO ;  /* 0x0000000000047805 */ /* 0x000fe20000015200 */
[----:B--2-4-:R-:W2:Y:S01]  /*0390*/  SYNCS.PHASECHK.TRANS64.TRYWAIT P0, [R15+URZ], R7 ;  /* 0x000000070f0075a7 */ /* 0x014ea200080011ff */
[----:B------:R-:W-:Y:S04]  /*03a0*/  BSSY B0, `(.L_x_6) ;  /* 0x000001c000007945 */ /* 0x000fe80003800000 */
[----:B--2---:R-:W-:Y:S05]  /*03b0*/  @P0 BRA `(.L_x_7) ;  /* 0x0000000000680947 */ /* 0x004fea0003800000 */
[----:B------:R-:W-:-:S07]  /*03c0*/  HFMA2 R10, -RZ, RZ, 0, 0 ;  /* 0x00000000ff0a7431 */ /* 0x000fce00000001ff */
.L_x_11:
[C---:B------:R-:W-:Y:S01]  /*03d0*/  ISETP.GT.AND P0, PT, R10.reuse, 0xf, PT ;  /* 0x0000000f0a00780c */ /* 0x040fe20003f04270 */
[----:B------:R-:W-:Y:S05]  /*03e0*/  YIELD ;  /* 0x0000000000007946 */ /* 0x000fea0003800000 */
[----:B------:R-:W-:Y:S07]  /*03f0*/  BSSY B1, `(.L_x_8) ;  /* 0x0000014000017945 */ /* 0x000fee0003800000 */
[----:B------:R-:W-:Y:S01]  /*0400*/  @!P0 VIADD R10, R10, 0x1 ;  /* 0x000000010a0a8836 */ /* 0x000fe20000000000 */
[----:B------:R-:W-:Y:S06]  /*0410*/  @!P0 BRA `(.L_x_9) ;  /* 0x0000000000448947 */ /* 0x000fec0003800000 */
[----:B------:R-:W-:-:S06]  /*0420*/  CS2R R8, SR_GLOBALTIMERLO ;  /* 0x0000000000087805 */ /* 0x000fcc0000015200 */
[----:B------:R-:W-:-:S05]  /*0430*/  IADD3 R13, P0, PT, -R4, R8, RZ ;  /* 0x00000008040d7210 */ /* 0x000fca0007f1e1ff */
[----:B------:R-:W-:Y:S01]  /*0440*/  IMAD.X R9, R9, 0x1, ~R5, P0 ;  /* 0x0000000109097824 */ /* 0x000fe200000e0e05 */
[----:B------:R-:W-:-:S04]  /*0450*/  ISETP.GE.U32.AND P0, PT, R13, 0x3d0900, PT ;  /* 0x003d09000d00780c */ /* 0x000fc80003f06070 */
[----:B------:R-:W-:-:S13]  /*0460*/  ISETP.GE.AND.EX P0, PT, R9, RZ, PT, P0 ;  /* 0x000000ff0900720c */ /* 0x000fda0003f06300 */
[----:B------:R-:W-:Y:S05]  /*0470*/  @!P0 BRA `(.L_x_10) ;  /* 0x0000000000088947 */ /* 0x000fea0003800000 */
[----:B------:R-:W-:Y:S05]  /*0480*/  NANOSLEEP 0xf4240 ;  /* 0x000f42400000795d */ /* 0x000fea0003800000 */
[----:B------:R-:W-:Y:S05]  /*0490*/  BRA `(.L_x_9) ;  /* 0x0000000000247947 */ /* 0x000fea0003800000 */
.L_x_10:
[----:B------:R-:W-:-:S04]  /*04a0*/  ISETP.GE.U32.AND P0, PT, R13, 0x9c40, PT ;  /* 0x00009c400d00780c */ /* 0x000fc80003f06070 */
[----:B------:R-:W-:-:S13]  /*04b0*/  ISETP.GE.AND.EX P0, PT, R9, RZ, PT, P0 ;  /* 0x000000ff0900720c */ /* 0x000fda0003f06300 */
[----:B------:R-:W-:Y:S05]  /*04c0*/  @!P0 BRA `(.L_x_9) ;  /* 0x0000000000188947 */ /* 0x000fea0003800000 */
[----:B------:R-:W-:-:S04]  /*04d0*/  SHF.R.S32.HI R8, RZ, 0x1f, R9 ;  /* 0x0000001fff087819 */ /* 0x000fc80000011409 */
[----:B------:R-:W-:-:S05]  /*04e0*/  LEA.HI R8, P0, R8, R13, RZ, 0x2 ;  /* 0x0000000d08087211 */ /* 0x000fca00078110ff */
[----:B------:R-:W-:-:S05]  /*04f0*/  IMAD.X R9, RZ, RZ, R9, P0 ;  /* 0x000000ffff097224 */ /* 0x000fca00000e0609 */
[----:B------:R-:W-:-:S04]  /*0500*/  SHF.R.U64 R8, R8, 0x2, R9 ;  /* 0x0000000208087819 */ /* 0x000fc80000001209 */
[----:B------:R-:W-:Y:S05]  /*0510*/  NANOSLEEP R8 ;  /* 0x000000080000735d */ /* 0x000fea0003800000 */
[----:B------:R-:W-:Y:S01]  /*0520*/  NOP ;  /* 0x0000000000007918 */ /* 0x000fe20000000000 */
.L_x_9:
[----:B------:R-:W-:Y:S05]  /*0530*/  BSYNC B1 ;  /* 0x0000000000017941 */ /* 0x000fea0003800000 */
.L_x_8:
[----:B------:R-:W2:Y:S02]  /*0540*/  SYNCS.PHASECHK.TRANS64.TRYWAIT P0, [R15+URZ], R7 ;  /* 0x000000070f0075a7 */ /* 0x000ea400080011ff */
[----:B--2---:R-:W-:Y:S05]  /*0550*/  @!P0 BRA `(.L_x_11) ;  /* 0xfffffffc009c8947 */ /* 0x004fea000383ffff */
.L_x_7:
[----:B------:R-:W-:Y:S05]  /*0560*/  BSYNC B0 ;  /* 0x0000000000007941 */ /* 0x000fea0003800000 */
.L_x_6:
[----:B------:R-:W-:Y:S01]  /*0570*/  ISETP.GT.U32.AND P0, PT, R2, 0x3f, PT ;  /* 0x0000003f0200780c */ /* 0x000fe20003f04070 */
[----:B------:R-:W-:-:S12]  /*0580*/  BSSY.RECONVERGENT B0, `(.L_x_12) ;  /* 0x0000055000007945 */ /* 0x000fd80003800200 */
[----:B------:R-:W-:Y:S05]  /*0590*/  @P0 BRA `(.L_x_13) ;  /* 0x00000004004c0947 */ /* 0x000fea0003800000 */
[----:B------:R-:W2:Y:S01]  /*05a0*/  I2F.U32.RP R9, R0 ;  /* 0x0000000000097306 */ /* 0x000ea20000209000 */
[C---:B------:R-:W-:Y:S01]  /*05b0*/  IMAD.IADD R5, R0.reuse, 0x1, R3 ;  /* 0x0000000100057824 */ /* 0x040fe200078e0203 */
[----:B------:R-:W-:-:S04]  /*05c0*/  ISETP.NE.U32.AND P2, PT, R0, RZ, PT ;  /* 0x000000ff0000720c */ /* 0x000fc80003f45070 */
[C---:B------:R-:W-:Y:S02]  /*05d0*/  ISETP.GE.U32.AND P0, PT, R5.reuse, 0x80, PT ;  /* 0x000000800500780c */ /* 0x040fe40003f06070 */
[----:B------:R-:W-:Y:S02]  /*05e0*/  VIMNMX.U32 R4, PT, PT, R5, 0x80, !PT ;  /* 0x0000008005047848 */ /* 0x000fe40007fe0000 */
[----:B------:R-:W-:Y:S01]  /*05f0*/  SEL R8, RZ, 0x1, P0 ;  /* 0x00000001ff087807 */ /* 0x000fe20000000000 */
[----:B--2---:R-:W2:Y:S02]  /*0600*/  MUFU.RCP R9, R9 ;  /* 0x0000000900097308 */ /* 0x004ea40000001000 */
[----:B--2---:R-:W-:-:S06]  /*0610*/  IADD3 R6, PT, PT, R9, 0xffffffe, RZ ;  /* 0x0ffffffe09067810 */ /* 0x004fcc0007ffe0ff */
[----:B------:R2:W4:Y:S02]  /*0620*/  F2I.FTZ.U32.TRUNC.NTZ R7, R6 ;  /* 0x0000000600077305 */ /* 0x000524000021f000 */
[----:B--2---:R-:W-:Y:S02]  /*0630*/  IMAD.MOV.U32 R6, RZ, RZ, RZ ;  /* 0x000000ffff067224 */ /* 0x004fe400078e00ff */
[----:B----4-:R-:W-:-:S04]  /*0640*/  IMAD.MOV R13, RZ, RZ, -R7 ;  /* 0x000000ffff0d7224 */ /* 0x010fc800078e0a07 */
[----:B------:R-:W-:-:S04]  /*0650*/  IMAD R13, R13, R0, RZ ;  /* 0x000000000d0d7224 */ /* 0x000fc800078e02ff */
[----:B------:R-:W-:Y:S01]  /*0660*/  IMAD.HI.U32 R10, R7, R13, R6 ;  /* 0x0000000d070a7227 */ /* 0x000fe200078e0006 */
[----:B------:R-:W-:-:S03]  /*0670*/  IADD3 R7, PT, PT, R4, -R5, -R8 ;  /* 0x8000000504077210 */ /* 0x000fc60007ffe808 */
[----:B------:R-:W-:Y:S02]  /*0680*/  IMAD.MOV.U32 R6, RZ, RZ, R2 ;  /* 0x000000ffff067224 */ /* 0x000fe400078e0002 */
[----:B------:R-:W-:-:S05]  /*0690*/  IMAD.HI.U32 R9, R10, R7, RZ ;  /* 0x000000070a097227 */ /* 0x000fca00078e00ff */
[----:B------:R-:W-:-:S05]  /*06a0*/  IADD3 R4, PT, PT, -R9, RZ, RZ ;  /* 0x000000ff09047210 */ /* 0x000fca0007ffe1ff */
[----:B------:R-:W-:-:S05]  /*06b0*/  IMAD R7, R0, R4, R7 ;  /* 0x0000000400077224 */ /* 0x000fca00078e0207 */
[----:B------:R-:W-:-:S13]  /*06c0*/  ISETP.GE.U32.AND P0, PT, R7, R0, PT ;  /* 0x000000000700720c */ /* 0x000fda0003f06070 */
[----:B------:R-:W-:Y:S02]  /*06d0*/  @P0 IMAD.IADD R7, R7, 0x1, -R0 ;  /* 0x0000000107070824 */ /* 0x000fe400078e0a00 */
[----:B------:R-:W-:-:S03]  /*06e0*/  @P0 VIADD R9, R9, 0x1 ;  /* 0x0000000109090836 */ /* 0x000fc60000000000 */
[-C--:B------:R-:W-:Y:S02]  /*06f0*/  ISETP.GE.U32.AND P1, PT, R7, R0.reuse, PT ;  /* 0x000000000700720c */ /* 0x080fe40003f26070 */
[----:B------:R-:W-:-:S05]  /*0700*/  IADD3 R7, PT, PT, R5, R0, RZ ;  /* 0x0000000005077210 */ /* 0x000fca0007ffe0ff */
[----:B------:R-:W-:-:S06]  /*0710*/  IMAD.IADD R18, R7, 0x1, R0 ;  /* 0x0000000107127824 */ /* 0x000fcc00078e0200 */
[----:B------:R-:W-:Y:S01]  /*0720*/  @P1 VIADD R9, R9, 0x1 ;  /* 0x0000000109091836 */ /* 0x000fe20000000000 */
[----:B------:R-:W-:-:S05]  /*0730*/  @!P2 LOP3.LUT R9, RZ, R0, RZ, 0x33, !PT ;  /* 0x00000000ff09a212 */ /* 0x000fca00078e33ff */
[----:B------:R-:W-:-:S05]  /*0740*/  IMAD.IADD R4, R8, 0x1, R9 ;  /* 0x0000000108047824 */ /* 0x000fca00078e0209 */
[----:B------:R-:W-:-:S07]  /*0750*/  LOP3.LUT R19, R4, 0x3, RZ, 0xc0, !PT ;  /* 0x0000000304137812 */ /* 0x000fce00078ec0ff */
.L_x_19:
[----:B------:R-:W-:Y:S01]  /*0760*/  ISETP.GT.U32.AND P0, PT, R3, 0x7f, PT ;  /* 0x0000007f0300780c */ /* 0x000fe20003f04070 */
[----:B------:R-:W-:-:S12]  /*0770*/  BSSY.RECONVERGENT B1, `(.L_x_14) ;  /* 0x0000032000017945 */ /* 0x000fd80003800200 */
[----:B--2-45:R-:W-:Y:S05]  /*0780*/  @P0 BRA `(.L_x_15) ;  /* 0x0000000000c00947 */ /* 0x034fea0003800000 */
[----:B------:R-:W2:Y:S01]  /*0790*/  S2UR UR5, SR_CgaCtaId ;  /* 0x00000000000579c3 */ /* 0x000ea20000008800 */
[----:B------:R-:W-:Y:S01]  /*07a0*/  ISETP.NE.AND P0, PT, R19, 0x3, PT ;  /* 0x000000031300780c */ /* 0x000fe20003f05270 */
[----:B------:R-:W-:Y:S01]  /*07b0*/  UMOV UR4, 0x400 ;  /* 0x0000040000047882 */ /* 0x000fe20000000000 */
[----:B------:R-:W-:Y:S01]  /*07c0*/  BSSY.RECONVERGENT B2, `(.L_x_16) ;  /* 0x0000018000027945 */ /* 0x000fe20003800200 */
[----:B------:R-:W-:Y:S02]  /*07d0*/  ISETP.GE.U32.AND P1, PT, R4, 0x3, PT ;  /* 0x000000030400780c */ /* 0x000fe40003f26070 */
[----:B------:R-:W-:Y:S01]  /*07e0*/  MOV R9, R3 ;  /* 0x0000000300097202 */ /* 0x000fe20000000f00 */
[----:B--2---:R-:W-:-:S06]  /*07f0*/  ULEA UR4, UR5, UR4, 0x18 ;  /* 0x0000000405047291 */ /* 0x004fcc000f8ec0ff */
[----:B------:R-:W-:Y:S01]  /*0800*/  LEA R8, R6, UR4, 0x9 ;  /* 0x0000000406087c11 */ /* 0x000fe2000f8e48ff */
[----:B------:R-:W-:Y:S06]  /*0810*/  @!P0 BRA `(.L_x_17) ;  /* 0x0000000000488947 */ /* 0x000fec0003800000 */
[----:B------:R-:W-:Y:S01]  /*0820*/  IMAD R13, R3, 0x4, R8 ;  /* 0x00000004030d7824 */ /* 0x000fe200078e0208 */
[----:B------:R-:W-:-:S04]  /*0830*/  ISETP.NE.AND P0, PT, R19, RZ, PT ;  /* 0x000000ff1300720c */ /* 0x000fc80003f05270 */
[----:B------:R-:W2:Y:S02]  /*0840*/  LDS R9, [R13] ;  /* 0x000000000d097984 */ /* 0x000ea40000000800 */
[----:B--2---:R-:W-:Y:S01]  /*0850*/  FMUL R10, R9, 1.5 ;  /* 0x3fc00000090a7820 */ /* 0x004fe20000400000 */
[----:B------:R-:W-:-:S04]  /*0860*/  IMAD.MOV.U32 R9, RZ, RZ, R5 ;  /* 0x000000ffff097224 */ /* 0x000fc800078e0005 */
[----:B------:R2:W-:Y:S02]  /*0870*/  STS [R13], R10 ;  /* 0x0000000a0d007388 */ /* 0x0005e40000000800 */
[----:B------:R-:W-:Y:S05]  /*0880*/  @!P0 BRA `(.L_x_17) ;  /* 0x00000000002c8947 */ /* 0x000fea0003800000 */
[----:B-1-3--:R-:W-:Y:S01]  /*0890*/  IMAD R15, R0, 0x4, R13 ;  /* 0x00000004000f7824 */ /* 0x00afe200078e020d */
[----:B------:R-:W-:-:S04]  /*08a0*/  ISETP.NE.AND P0, PT, R19, 0x1, PT ;  /* 0x000000011300780c */ /* 0x000fc80003f05270 */
[----:B------:R-:W2:Y:S09]  /*08b0*/  LDS R9, [R15] ;  /* 0x000000000f097984 */ /* 0x000eb20000000800 */
[----:B------:R-:W-:Y:S01]  /*08c0*/  @P0 LEA R12, R0, R15, 0x2 ;  /* 0x0000000f000c0211 */ /* 0x000fe200078e10ff */
[----:B--2---:R-:W-:-:S05]  /*08d0*/  FMUL R10, R9, 1.5 ;  /* 0x3fc00000090a7820 */ /* 0x004fca0000400000 */
[----:B------:R-:W-:Y:S04]  /*08e0*/  STS [R15], R10 ;  /* 0x0000000a0f007388 */ /* 0x000fe80000000800 */
[----:B------:R-:W1:Y:S02]  /*08f0*/  @P0 LDS R9, [R12] ;  /* 0x000000000c090984 */ /* 0x000e640000000800 */
[----:B-1----:R-:W-:Y:S01]  /*0900*/  @P0 FMUL R13, R9, 1.5 ;  /* 0x3fc00000090d0820 */ /* 0x002fe20000400000 */
[----:B------:R-:W-:Y:S02]  /*0910*/  IMAD.MOV.U32 R9, RZ, RZ, R7 ;  /* 0x000000ffff097224 */ /* 0x000fe400078e0007 */
[----:B------:R-:W-:Y:S02]  /*0920*/  @P0 IMAD.MOV.U32 R9, RZ, RZ, R18 ;  /* 0x000000ffff090224 */ /* 0x000fe400078e0012 */
[----:B------:R4:W-:Y:S05]  /*0930*/  @P0 STS [R12], R13 ;  /* 0x0000000d0c000388 */ /* 0x0009ea0000000800 */
.L_x_17:
[----:B------:R-:W-:Y:S05]  /*0940*/  BSYNC.RECONVERGENT B2 ;  /* 0x0000000000027941 */ /* 0x000fea0003800200 */
.L_x_16:
[----:B------:R-:W-:Y:S05]  /*0950*/  @!P1 BRA `(.L_x_15) ;  /* 0x00000000004c9947 */ /* 0x000fea0003800000 */
.L_x_18:
[----:B--2-4-:R-:W-:Y:S02]  /*0960*/  IMAD R13, R9, 0x4, R8 ;  /* 0x00000004090d7824 */ /* 0x014fe400078e0208 */
[----:B------:R-:W-:-:S03]  /*0970*/  IMAD R9, R0, 0x4, R9 ;  /* 0x0000000400097824 */ /* 0x000fc600078e0209 */
[----:B------:R-:W2:Y:S01]  /*0980*/  LDS R10, [R13] ;  /* 0x000000000d0a7984 */ /* 0x000ea20000000800 */
[----:B-1-3--:R-:W-:Y:S02]  /*0990*/  LEA R15, R0, R13, 0x2 ;  /* 0x0000000d000f7211 */ /* 0x00afe400078e10ff */
[----:B------:R-:W-:-:S03]  /*09a0*/  ISETP.GE.U32.AND P0, PT, R9, 0x80, PT ;  /* 0x000000800900780c */ /* 0x000fc60003f06070 */
[----:B------:R-:W-:-:S04]  /*09b0*/  IMAD R17, R0, 0x4, R15 ;  /* 0x0000000400117824 */ /* 0x000fc800078e020f */
[----:B-----5:R-:W-:Y:S02]  /*09c0*/  IMAD R16, R0, 0x4, R17 ;  /* 0x0000000400107824 */ /* 0x020fe400078e0211 */
[----:B--2---:R-:W-:-:S05]  /*09d0*/  FMUL R10, R10, 1.5 ;  /* 0x3fc000000a0a7820 */ /* 0x004fca0000400000 */
[----:B------:R-:W-:Y:S04]  /*09e0*/  STS [R13], R10 ;  /* 0x0000000a0d007388 */ /* 0x000fe80000000800 */
[----:B------:R-:W1:Y:S02]  /*09f0*/  LDS R12, [R15] ;  /* 0x000000000f0c7984 */ /* 0x000e640000000800 */
[----:B-1----:R-:W-:-:S05]  /*0a00*/  FMUL R12, R12, 1.5 ;  /* 0x3fc000000c0c7820 */ /* 0x002fca0000400000 */
[----:B------:R-:W-:Y:S04]  /*0a10*/  STS [R15], R12 ;  /* 0x0000000c0f007388 */ /* 0x000fe80000000800 */
[----:B------:R-:W1:Y:S02]  /*0a20*/  LDS R14, [R17] ;  /* 0x00000000110e7984 */ /* 0x000e640000000800 */
[----:B-1----:R-:W-:-:S05]  /*0a30*/  FMUL R14, R14, 1.5 ;  /* 0x3fc000000e0e7820 */ /* 0x002fca0000400000 */
[----:B------:R-:W-:Y:S04]  /*0a40*/  STS [R17], R14 ;  /* 0x0000000e11007388 */ /* 0x000fe80000000800 */
[----:B------:R-:W1:Y:S02]  /*0a50*/  LDS R20, [R16] ;  /* 0x0000000010147984 */ /* 0x000e640000000800 */
[----:B-1----:R-:W-:-:S05]  /*0a60*/  FMUL R21, R20, 1.5 ;  /* 0x3fc0000014157820 */ /* 0x002fca0000400000 */
[----:B------:R5:W-:Y:S01]  /*0a70*/  STS [R16], R21 ;  /* 0x0000001510007388 */ /* 0x000be20000000800 */
[----:B------:R-:W-:Y:S05]  /*0a80*/  @!P0 BRA `(.L_x_18) ;  /* 0xfffffffc00b48947 */ /* 0x000fea000383ffff */
.L_x_15:
[----:B------:R-:W-:Y:S05]  /*0a90*/  BSYNC.RECONVERGENT B1 ;  /* 0x0000000000017941 */ /* 0x000fea0003800200 */
.L_x_14:
[----:B------:R-:W-:-:S04]  /*0aa0*/  IADD3 R6, PT, PT, R6, UR11, RZ ;  /* 0x0000000b06067c10 */ /* 0x000fc8000fffe0ff */
[----:B------:R-:W-:-:S13]  /*0ab0*/  ISETP.GE.U32.AND P0, PT, R6, 0x40, PT ;  /* 0x000000400600780c */ /* 0x000fda0003f06070 */
[----:B------:R-:W-:Y:S05]  /*0ac0*/  @!P0 BRA `(.L_x_19) ;  /* 0xfffffffc00248947 */ /* 0x000fea000383ffff */
.L_x_13:
[----:B------:R-:W-:Y:S05]  /*0ad0*/  BSYNC.RECONVERGENT B0 ;  /* 0x0000000000007941 */ /* 0x000fea0003800200 */
.L_x_12:
[----:B------:R1:W-:Y:S06]  /*0ae0*/  MEMBAR.ALL.CTA ;  /* 0x0000000000007992 */ /* 0x0003ec0000008000 */
[----:B-1----:R-:W1:Y:S01]  /*0af0*/  FENCE.VIEW.ASYNC.S ;  /* 0x00000000000073c6 */ /* 0x002e620000000000 */
[----:B------:R-:W-:Y:S01]  /*0b00*/  ISETP.NE.AND P0, PT, R11, RZ, PT ;  /* 0x000000ff0b00720c */ /* 0x000fe20003f05270 */
[----:B------:R-:W-:Y:S05]  /*0b10*/  WARPSYNC.ALL ;  /* 0x0000000000007948 */ /* 0x000fea0003800000 */
[----:B------:R-:W-:Y:S01]  /*0b20*/  BSSY.RECONVERGENT B0, `(.L_x_20) ;  /* 0x000000f000007945 */ /* 0x000fe20003800200 */
[----:B-1----:R-:W-:Y:S06]  /*0b30*/  BAR.SYNC.DEFER_BLOCKING 0x0 ;  /* 0x0000000000007b1d */ /* 0x002fec0000010000 */
[----:B------:R-:W-:Y:S05]  /*0b40*/  @P0 BRA `(.L_x_21) ;  /* 0x0000000000300947 */ /* 0x000fea0003800000 */
[----:B------:R-:W1:Y:S01]  /*0b50*/  S2UR UR5, SR_CgaCtaId ;  /* 0x00000000000579c3 */ /* 0x000e620000008800 */
[----:B------:R-:W2:Y:S01]  /*0b60*/  LDCU.64 UR8, c[0x0][0x348] ;  /* 0x00006900ff0877ac */ /* 0x000ea20008000a00 */
[----:B------:R-:W-:Y:S01]  /*0b70*/  UMOV UR4, 0x400 ;  /* 0x0000040000047882 */ /* 0x000fe20000000000 */
[----:B------:R-:W-:Y:S01]  /*0b80*/  UMOV UR10, UR7 ;  /* 0x00000007000a7c82 */ /* 0x000fe20008000000 */
[----:B--2---:R-:W-:-:S04]  /*0b90*/  UIADD3 UR12, UP0, UPT, UR8, 0x80, URZ ;  /* 0x00000080080c7890 */ /* 0x004fc8000ff1e0ff */
[----:B------:R-:W-:Y:S02]  /*0ba0*/  UIADD3.X UR13, UPT, UPT, URZ, UR9, URZ, UP0, !UPT ;  /* 0x00000009ff0d7290 */ /* 0x000fe400087fe4ff */
[----:B-1----:R-:W-:Y:S01]  /*0bb0*/  ULEA UR4, UR5, UR4, 0x18 ;  /* 0x0000000405047291 */ /* 0x002fe2000f8ec0ff */
[----:B------:R-:W-:-:S06]  /*0bc0*/  UMOV UR9, UR6 ;  /* 0x0000000600097c82 */ /* 0x000fcc0008000000 */
[----:B------:R-:W-:Y:S02]  /*0bd0*/  UMOV UR8, UR4 ;  /* 0x0000000400087c82 */ /* 0x000fe40008000000 */
[----:B------:R1:W-:Y:S01]  /*0be0*/  UTMASTG.2D [UR8], [UR12] ;  /* 0x000000080c0073b5 */ /* 0x0003e20008008000 */
[----:B------:R0:W-:Y:S01]  /*0bf0*/  UTMACMDFLUSH ;  /* 0x00000000000079b7 */ /* 0x0001e20000000000 */
[----:B-1----:R-:W-:-:S04]  /*0c00*/  DEPBAR.LE SB0, 0x0 ;  /* 0x000080000000791a */ /* 0x002fc80000000000 */
.L_x_21:
[----:B------:R-:W-:Y:S05]  /*0c10*/  BSYNC.RECONVERGENT B0 ;  /* 0x0000000000007941 */ /* 0x000fea0003800200 */
.L_x_20:
[----:B------:R-:W1:Y:S01]  /*0c20*/  LDCU.64 UR8, c[0x0][0x488] ;  /* 0x00009100ff0877ac */ /* 0x000e620008000a00 */
[----:B------:R-:W-:Y:S02]  /*0c30*/  UIADD3 UR4, UPT, UPT, UR7, 0x40, URZ ;  /* 0x0000004007047890 */ /* 0x000fe4000fffe0ff */
[----:B------:R-:W-:Y:S02]  /*0c40*/  UIADD3 UR5, UPT, UPT, UR6, 0x80, URZ ;  /* 0x0000008006057890 */ /* 0x000fe4000fffe0ff */
[----:B-1----:R-:W-:-:S04]  /*0c50*/  UISETP.GT.AND UP0, UPT, UR4, UR9, UPT ;  /* 0x000000090400728c */ /* 0x002fc8000bf04270 */
[----:B------:R-:W-:Y:S01]  /*0c60*/  UISETP.LE.AND UP0, UPT, UR5, UR8, !UP0 ;  /* 0x000000080500728c */ /* 0x000fe2000c703270 */
[----:B------:R-:W-:Y:S05]  /*0c70*/  BAR.SYNC.DEFER_BLOCKING 0x0 ;  /* 0x0000000000007b1d */ /* 0x000fea0000010000 */
[----:B------:R-:W-:-:S04]  /*0c80*/  PLOP3.LUT P0, PT, PT, PT, UP0, 0x80, 0x8 ;  /* 0x000000000008781c */ /* 0x000fc80003f0f008 */
[----:B------:R-:W-:-:S13]  /*0c90*/  ISETP.GT.U32.OR P0, PT, R2, 0x3f, P0 ;  /* 0x0000003f0200780c */ /* 0x000fda0000704470 */
[----:B------:R-:W-:Y:S05]  /*0ca0*/  @P0 EXIT ;  /* 0x000000000000094d */ /* 0x000fea0003800000 */
[----:B------:R-:W1:Y:S01]  /*0cb0*/  I2F.U32.RP R9, R0 ;  /* 0x0000000000097306 */ /* 0x000e620000209000 */
[C---:B------:R-:W-:Y:S01]  /*0cc0*/  IMAD.IADD R5, R0.reuse, 0x1, R3 ;  /* 0x0000000100057824 */ /* 0x040fe200078e0203 */
[----:B------:R-:W-:Y:S01]  /*0cd0*/  ISETP.NE.U32.AND P2, PT, R0, RZ, PT ;  /* 0x000000ff0000720c */ /* 0x000fe20003f45070 */
[----:B------:R-:W2:Y:S03]  /*0ce0*/  LDCU.64 UR8, c[0x0][0x358] ;  /* 0x00006b00ff0877ac */ /* 0x000ea60008000a00 */
[C---:B------:R-:W-:Y:S01]  /*0cf0*/  ISETP.GE.U32.AND P0, PT, R5.reuse, 0x80, PT ;  /* 0x000000800500780c */ /* 0x040fe20003f06070 */
[----:B------:R-:W2:Y:S01]  /*0d00*/  LDCU UR10, c[0x0][0x488] ;  /* 0x00009100ff0a77ac */ /* 0x000ea20008000800 */
[----:B------:R-:W-:Y:S02]  /*0d10*/  VIMNMX.U32 R4, PT, PT, R5, 0x80, !PT ;  /* 0x0000008005047848 */ /* 0x000fe40007fe0000 */
[----:B------:R-:W-:Y:S01]  /*0d20*/  SEL R8, RZ, 0x1, P0 ;  /* 0x00000001ff087807 */ /* 0x000fe20000000000 */
[----:B-1----:R-:W1:Y:S02]  /*0d30*/  MUFU.RCP R9, R9 ;  /* 0x0000000900097308 */ /* 0x002e640000001000 */
[----:B-1----:R-:W-:-:S06]  /*0d40*/  VIADD R6, R9, 0xffffffe ;  /* 0x0ffffffe09067836 */ /* 0x002fcc0000000000 */
[----:B------:R1:W3:Y:S02]  /*0d50*/  F2I.FTZ.U32.TRUNC.NTZ R7, R6 ;  /* 0x0000000600077305 */ /* 0x0002e4000021f000 */
[----:B-1----:R-:W-:Y:S02]  /*0d60*/  HFMA2 R6, -RZ, RZ, 0, 0 ;  /* 0x00000000ff067431 */ /* 0x002fe400000001ff */
[----:B---3--:R-:W-:-:S04]  /*0d70*/  IMAD.MOV R11, RZ, RZ, -R7 ;  /* 0x000000ffff0b7224 */ /* 0x008fc800078e0a07 */
[----:B------:R-:W-:-:S04]  /*0d80*/  IMAD R11, R11, R0, RZ ;  /* 0x000000000b0b7224 */ /* 0x000fc800078e02ff */
[----:B--2---:R-:W-:Y:S01]  /*0d90*/  IMAD.HI.U32 R10, R7, R11, R6 ;  /* 0x0000000b070a7227 */ /* 0x004fe200078e0006 */
[----:B------:R-:W-:Y:S02]  /*0da0*/  IADD3 R7, PT, PT, R4, -R5, -R8 ;  /* 0x8000000504077210 */ /* 0x000fe40007ffe808 */
[----:B------:R-:W-:-:S03]  /*0db0*/  LEA R6, R0, UR6, 0x1 ;  /* 0x0000000600067c11 */ /* 0x000fc6000f8e08ff */
[----:B------:R-:W-:-:S04]  /*0dc0*/  IMAD.HI.U32 R9, R10, R7, RZ ;  /* 0x000000070a097227 */ /* 0x000fc800078e00ff */
[----:B------:R-:W-:-:S04]  /*0dd0*/  IMAD.MOV R4, RZ, RZ, -R9 ;  /* 0x000000ffff047224 */ /* 0x000fc800078e0a09 */
[----:B------:R-:W-:-:S05]  /*0de0*/  IMAD R7, R0, R4, R7 ;  /* 0x0000000400077224 */ /* 0x000fca00078e0207 */
[----:B------:R-:W-:-:S13]  /*0df0*/  ISETP.GE.U32.AND P0, PT, R7, R0, PT ;  /* 0x000000000700720c */ /* 0x000fda0003f06070 */
[----:B------:R-:W-:Y:S02]  /*0e00*/  @P0 IMAD.IADD R7, R7, 0x1, -R0 ;  /* 0x0000000107070824 */ /* 0x000fe400078e0a00 */
[----:B------:R-:W-:-:S03]  /*0e10*/  @P0 VIADD R9, R9, 0x1 ;  /* 0x0000000109090836 */ /* 0x000fc60000000000 */
[----:B------:R-:W-:Y:S01]  /*0e20*/  ISETP.GE.U32.AND P1, PT, R7, R0, PT ;  /* 0x000000000700720c */ /* 0x000fe20003f26070 */
[----:B------:R-:W-:-:S12]  /*0e30*/  IMAD.IADD R7, R5, 0x1, R0 ;  /* 0x0000000105077824 */ /* 0x000fd800078e0200 */
[----:B------:R-:W-:Y:S02]  /*0e40*/  @P1 IADD3 R9, PT, PT, R9, 0x1, RZ ;  /* 0x0000000109091810 */ /* 0x000fe40007ffe0ff */
[----:B------:R-:W-:-:S05]  /*0e50*/  @!P2 LOP3.LUT R9, RZ, R0, RZ, 0x33, !PT ;  /* 0x00000000ff09a212 */ /* 0x000fca00078e33ff */
[----:B------:R-:W-:Y:S01]  /*0e60*/  IMAD.IADD R4, R8, 0x1, R9 ;  /* 0x0000000108047824 */ /* 0x000fe200078e0209 */
[----:B------:R-:W-:Y:S01]  /*0e70*/  IADD3 R8, PT, PT, R7, R0, RZ ;  /* 0x0000000007087210 */ /* 0x000fe20007ffe0ff */
[----:B------:R-:W-:-:S07]  /*0e80*/  VIADD R9, R3, UR6 ;  /* 0x0000000603097c36 */ /* 0x000fce0008000000 */
.L_x_27:
[----:B-1----:R-:W1:Y:S01]  /*0e90*/  LDCU UR4, c[0x0][0x48c] ;  /* 0x00009180ff0477ac */ /* 0x002e620008000800 */
[----:B--2--5:R-:W-:Y:S01]  /*0ea0*/  VIADD R16, R2, UR7 ;  /* 0x0000000702107c36 */ /* 0x024fe20008000000 */
[----:B------:R-:W-:Y:S01]  /*0eb0*/  ISETP.GT.U32.AND P0, PT, R3, 0x7f, PT ;  /* 0x0000007f0300780c */ /* 0x000fe20003f04070 */
[----:B------:R-:W-:Y:S03]  /*0ec0*/  BSSY.RECONVERGENT B0, `(.L_x_22) ;  /* 0x0000062000007945 */ /* 0x000fe60003800200 */
[----:B-1----:R-:W-:-:S13]  /*0ed0*/  ISETP.GE.OR P0, PT, R16, UR4, P0 ;  /* 0x0000000410007c0c */ /* 0x002fda0008706670 */
[----:B------:R-:W-:Y:S05]  /*0ee0*/  @P0 BRA `(.L_x_23) ;  /* 0x00000004007c0947 */ /* 0x000fea0003800000 */
[----:B------:R-:W1:Y:S01]  /*0ef0*/  S2UR UR5, SR_CgaCtaId ;  /* 0x00000000000579c3 */ /* 0x000e620000008800 */
[C---:B------:R-:W-:Y:S01]  /*0f00*/  LOP3.LUT R17, R4.reuse, 0x3, RZ, 0xc0, !PT ;  /* 0x0000000304117812 */ /* 0x040fe200078ec0ff */
[----:B------:R-:W-:Y:S01]  /*0f10*/  UMOV UR4, 0x400 ;  /* 0x0000040000047882 */ /* 0x000fe20000000000 */
[----:B------:R-:W-:Y:S01]  /*0f20*/  BSSY.RECONVERGENT B1, `(.L_x_24) ;  /* 0x0000028000017945 */ /* 0x000fe20003800200 */
[----:B------:R-:W-:Y:S01]  /*0f30*/  ISETP.GE.U32.AND P0, PT, R4, 0x3, PT ;  /* 0x000000030400780c */ /* 0x000fe20003f06070 */
[----:B------:R-:W-:Y:S01]  /*0f40*/  IMAD.MOV.U32 R20, RZ, RZ, R3 ;  /* 0x000000ffff147224 */ /* 0x000fe200078e0003 */
[----:B------:R-:W-:Y:S01]  /*0f50*/  ISETP.NE.AND P1, PT, R17, 0x3, PT ;  /* 0x000000031100780c */ /* 0x000fe20003f25270 */
[----:B-1----:R-:W-:-:S06]  /*0f60*/  ULEA UR4, UR5, UR4, 0x18 ;  /* 0x0000000405047291 */ /* 0x002fcc000f8ec0ff */
[----:B----4-:R-:W-:-:S06]  /*0f70*/  LEA R12, R2, UR4, 0x9 ;  /* 0x00000004020c7c11 */ /* 0x010fcc000f8e48ff */
[----:B------:R-:W-:Y:S05]  /*0f80*/  @!P1 BRA `(.L_x_25) ;  /* 0x0000000000849947 */ /* 0x000fea0003800000 */
[----:B------:R-:W1:Y:S01]  /*0f90*/  LDC R14, c[0x0][0x488] ;  /* 0x00012200ff0e7b82 */ /* 0x000e620000000800 */
[----:B------:R-:W-:Y:S02]  /*0fa0*/  MOV R20, R5 ;  /* 0x0000000500147202 */ /* 0x000fe40000000f00 */
[----:B-1----:R-:W-:-:S13]  /*0fb0*/  ISETP.GE.AND P1, PT, R9, R14, PT ;  /* 0x0000000e0900720c */ /* 0x002fda0003f26270 */
[----:B------:R-:W-:Y:S01]  /*0fc0*/  @!P1 IMAD R13, R3, 0x4, R12 ;  /* 0x00000004030d9824 */ /* 0x000fe200078e020c */
[----:B------:R-:W1:Y:S05]  /*0fd0*/  @!P1 LDC R15, c[0x0][0x490] ;  /* 0x00012400ff0f9b82 */ /* 0x000e6a0000000800 */
[----:B------:R-:W2:Y:S03]  /*0fe0*/  @!P1 LDS R13, [R13] ;  /* 0x000000000d0d9984 */ /* 0x000ea60000000800 */
[----:B------:R-:W3:Y:S01]  /*0ff0*/  @!P1 LDC.64 R10, c[0x0][0x480] ;  /* 0x00012000ff0a9b82 */ /* 0x000ee20000000a00 */
[----:B-1----:R-:W-:-:S04]  /*1000*/  @!P1 IMAD R15, R16, R15, R9 ;  /* 0x0000000f100f9224 */ /* 0x002fc800078e0209 */
[----:B---3--:R-:W-:-:S05]  /*1010*/  @!P1 IMAD.WIDE R10, R15, 0x4, R10 ;  /* 0x000000040f0a9825 */ /* 0x008fca00078e020a */
[----:B--2---:R1:W-:Y:S01]  /*1020*/  @!P1 STG.E desc[UR8][R10.64], R13 ;  /* 0x0000000d0a009986 */ /* 0x0043e2000c101908 */
[----:B------:R-:W-:-:S13]  /*1030*/  ISETP.NE.AND P1, PT, R17, RZ, PT ;  /* 0x000000ff1100720c */ /* 0x000fda0003f25270 */
[----:B-1----:R-:W-:Y:S05]  /*1040*/  @!P1 BRA `(.L_x_25) ;  /* 0x0000000000549947 */ /* 0x002fea0003800000 */
[----:B------:R-:W-:Y:S01]  /*1050*/  IMAD.IADD R23, R9, 0x1, R0 ;  /* 0x0000000109177824 */ /* 0x000fe200078e0200 */
[----:B------:R-:W-:-:S03]  /*1060*/  ISETP.NE.AND P3, PT, R17, 0x1, PT ;  /* 0x000000011100780c */ /* 0x000fc60003f65270 */
[C---:B------:R-:W-:Y:S01]  /*1070*/  IMAD.IADD R25, R23.reuse, 0x1, R0 ;  /* 0x0000000117197824 */ /* 0x040fe200078e0200 */
[----:B------:R-:W-:Y:S02]  /*1080*/  ISETP.GE.AND P2, PT, R23, R14, PT ;  /* 0x0000000e1700720c */ /* 0x000fe40003f46270 */
[----:B------:R-:W-:Y:S02]  /*1090*/  SEL R20, R7, R8, !P3 ;  /* 0x0000000807147207 */ /* 0x000fe40005800000 */
[----:B------:R-:W-:-:S09]  /*10a0*/  ISETP.GE.OR P1, PT, R25, R14, !P3 ;  /* 0x0000000e1900720c */ /* 0x000fd20005f26670 */
[----:B------:R-:W-:Y:S01]  /*10b0*/  @!P2 IMAD R13, R5, 0x4, R12 ;  /* 0x00000004050da824 */ /* 0x000fe200078e020c */
[----:B------:R-:W1:Y:S03]  /*10c0*/  @!P2 LDC R17, c[0x0][0x490] ;  /* 0x00012400ff11ab82 */ /* 0x000e660000000800 */
[----:B------:R-:W-:Y:S01]  /*10d0*/  @!P1 LEA R18, R7, R12, 0x2 ;  /* 0x0000000c07129211 */ /* 0x000fe200078e10ff */
[----:B------:R-:W-:Y:S01]  /*10e0*/  @!P1 IMAD.MOV.U32 R20, RZ, RZ, R8 ;  /* 0x000000ffff149224 */ /* 0x000fe200078e0008 */
[----:B------:R-:W2:Y:S03]  /*10f0*/  @!P2 LDS R13, [R13] ;  /* 0x000000000d0da984 */ /* 0x000ea60000000800 */
[----:B------:R-:W3:Y:S01]  /*1100*/  @!P1 LDC R21, c[0x0][0x490] ;  /* 0x00012400ff159b82 */ /* 0x000ee20000000800 */
[----:B------:R-:W4:Y:S07]  /*1110*/  @!P1 LDS R19, [R18] ;  /* 0x0000000012139984 */ /* 0x000f2e0000000800 */
[----:B------:R-:W5:Y:S08]  /*1120*/  @!P2 LDC.64 R14, c[0x0][0x480] ;  /* 0x00012000ff0eab82 */ /* 0x000f700000000a00 */
[----:B------:R-:W4:Y:S01]  /*1130*/  @!P1 LDC.64 R10, c[0x0][0x480] ;  /* 0x00012000ff0a9b82 */ /* 0x000f220000000a00 */
[----:B-1----:R-:W-:-:S02]  /*1140*/  @!P2 IMAD R17, R16, R17, R23 ;  /* 0x000000111011a224 */ /* 0x002fc400078e0217 */
[----:B---3--:R-:W-:Y:S02]  /*1150*/  @!P1 IMAD R21, R16, R21, R25 ;  /* 0x0000001510159224 */ /* 0x008fe400078e0219 */
[----:B-----5:R-:W-:-:S05]  /*1160*/  @!P2 IMAD.WIDE R14, R17, 0x4, R14 ;  /* 0x00000004110ea825 */ /* 0x020fca00078e020e */
[----:B--2---:R1:W-:Y:S01]  /*1170*/  @!P2 STG.E desc[UR8][R14.64], R13 ;  /* 0x0000000d0e00a986 */ /* 0x0043e2000c101908 */
[----:B----4-:R-:W-:-:S05]  /*1180*/  @!P1 IMAD.WIDE R10, R21, 0x4, R10 ;  /* 0x00000004150a9825 */ /* 0x010fca00078e020a */
[----:B------:R1:W-:Y:S02]  /*1190*/  @!P1 STG.E desc[UR8][R10.64], R19 ;  /* 0x000000130a009986 */ /* 0x0003e4000c101908 */
.L_x_25:
[----:B------:R-:W-:Y:S05]  /*11a0*/  BSYNC.RECONVERGENT B1 ;  /* 0x0000000000017941 */ /* 0x000fea0003800200 */
.L_x_24:
[----:B------:R-:W-:Y:S05]  /*11b0*/  @!P0 BRA `(.L_x_23) ;  /* 0x0000000000c88947 */ /* 0x000fea0003800000 */
[----:B------:R-:W2:Y:S01]  /*11c0*/  LDCU UR4, c[0x0][0x490] ;  /* 0x00009200ff0477ac */ /* 0x000ea20008000800 */
[C---:B------:R-:W-:Y:S01]  /*11d0*/  IADD3 R25, PT, PT, R20.reuse, UR6, RZ ;  /* 0x0000000614197c10 */ /* 0x040fe2000fffe0ff */
[----:B-1----:R-:W-:Y:S02]  /*11e0*/  IMAD.IADD R10, R20, 0x1, R0 ;  /* 0x00000001140a7824 */ /* 0x002fe400078e0200 */
[----:B------:R-:W-:Y:S02]  /*11f0*/  IMAD.IADD R21, R6, 0x1, R20 ;  /* 0x0000000106157824 */ /* 0x000fe400078e0214 */
[----:B------:R-:W-:Y:S02]  /*1200*/  IMAD.SHL.U32 R19, R20, 0x4, RZ ;  /* 0x0000000414137824 */ /* 0x000fe400078e00ff */
[----:B------:R-:W-:Y:S02]  /*1210*/  VIADD R11, R10, UR6 ;  /* 0x000000060a0b7c36 */ /* 0x000fe40008000000 */
[----:B------:R-:W-:-:S02]  /*1220*/  IMAD R15, R0, 0x3, R25 ;  /* 0x00000003000f7824 */ /* 0x000fc400078e0219 */
[C-C-:B------:R-:W-:Y:S02]  /*1230*/  IMAD R29, R0.reuse, 0x8, R19.reuse ;  /* 0x00000008001d7824 */ /* 0x140fe400078e0213 */
[----:B------:R-:W-:Y:S02]  /*1240*/  IMAD R14, R0, 0xc, R19 ;  /* 0x0000000c000e7824 */ /* 0x000fe400078e0213 */
[C---:B--2---:R-:W-:Y:S02]  /*1250*/  IMAD R18, R16.reuse, UR4, R21 ;  /* 0x0000000410127c24 */ /* 0x044fe4000f8e0215 */
[C---:B------:R-:W-:Y:S02]  /*1260*/  IMAD R13, R16.reuse, UR4, R25 ;  /* 0x00000004100d7c24 */ /* 0x040fe4000f8e0219 */
[C---:B------:R-:W-:Y:S02]  /*1270*/  IMAD R27, R16.reuse, UR4, R11 ;  /* 0x00000004101b7c24 */ /* 0x040fe4000f8e020b */
[----:B------:R-:W-:-:S07]  /*1280*/  IMAD R23, R16, UR4, R15 ;  /* 0x0000000410177c24 */ /* 0x000fce000f8e020f */
.L_x_26:
[----:B------:R-:W-:Y:S01]  /*1290*/  ISETP.GE.AND P0, PT, R25, UR10, PT ;  /* 0x0000000a19007c0c */ /* 0x000fe2000bf06270 */
[C---:B------:R-:W-:Y:S01]  /*12a0*/  IMAD R25, R0.reuse, 0x4, R25 ;  /* 0x0000000400197824 */ /* 0x040fe200078e0219 */
[----:B------:R-:W-:Y:S01]  /*12b0*/  ISETP.GE.AND P1, PT, R11, UR10, PT ;  /* 0x0000000a0b007c0c */ /* 0x000fe2000bf26270 */
[C---:B------:R-:W-:Y:S01]  /*12c0*/  IMAD R11, R0.reuse, 0x4, R11 ;  /* 0x00000004000b7824 */ /* 0x040fe200078e020b */
[----:B------:R-:W-:-:S04]  /*12d0*/  IADD3 R20, PT, PT, R0, R20, R0 ;  /* 0x0000001400147210 */ /* 0x000fc80007ffe000 */
[----:B------:R-:W-:-:S05]  /*12e0*/  IADD3 R20, PT, PT, R0, R20, R0 ;  /* 0x0000001400147210 */ /* 0x000fca0007ffe000 */
[----:B--2---:R-:W-:Y:S01]  /*12f0*/  @!P0 IADD3 R22, PT, PT, R19, R12, RZ ;  /* 0x0000000c13168210 */ /* 0x004fe20007ffe0ff */
[----:B------:R-:W1:Y:S01]  /*1300*/  @!P0 LDC.64 R16, c[0x0][0x480] ;  /* 0x00012000ff108b82 */ /* 0x000e620000000a00 */
[----:B------:R-:W-:-:S04]  /*1310*/  @!P1 IMAD R24, R10, 0x4, R12 ;  /* 0x000000040a189824 */ /* 0x000fc800078e020c */
[----:B------:R-:W2:Y:S04]  /*1320*/  @!P0 LDS R22, [R22] ;  /* 0x0000000016168984 */ /* 0x000ea80000000800 */
[----:B------:R-:W3:Y:S01]  /*1330*/  @!P1 LDS R24, [R24] ;  /* 0x0000000018189984 */ /* 0x000ee20000000800 */
[----:B-1----:R-:W-:Y:S01]  /*1340*/  @!P0 IMAD.WIDE R16, R13, 0x4, R16 ;  /* 0x000000040d108825 */ /* 0x002fe200078e0210 */
[----:B------:R-:W-:-:S04]  /*1350*/  LEA R13, R0, R13, 0x2 ;  /* 0x0000000d000d7211 */ /* 0x000fc800078e10ff */
[----:B--2---:R1:W-:Y:S01]  /*1360*/  @!P0 STG.E desc[UR8][R16.64], R22 ;  /* 0x0000001610008986 */ /* 0x0043e2000c101908 */
[----:B------:R-:W-:Y:S01]  /*1370*/  ISETP.GE.AND P0, PT, R21, UR10, PT ;  /* 0x0000000a15007c0c */ /* 0x000fe2000bf06270 */
[----:B------:R-:W-:Y:S01]  /*1380*/  IMAD R21, R0, 0x4, R21 ;  /* 0x0000000400157824 */ /* 0x000fe200078e0215 */
[----:B-1----:R-:W1:Y:S11]  /*1390*/  @!P1 LDC.64 R16, c[0x0][0x480] ;  /* 0x00012000ff109b82 */ /* 0x002e760000000a00 */
[----:B------:R-:W-:-:S06]  /*13a0*/  @!P0 IMAD.IADD R26, R29, 0x1, R12 ;  /* 0x000000011d1a8824 */ /* 0x000fcc00078e020c */
[----:B------:R-:W2:Y:S01]  /*13b0*/  @!P0 LDS R26, [R26] ;  /* 0x000000001a1a8984 */ /* 0x000ea20000000800 */
[----:B-1----:R-:W-:-:S04]  /*13c0*/  @!P1 IMAD.WIDE R16, R27, 0x4, R16 ;  /* 0x000000041b109825 */ /* 0x002fc800078e0210 */
[C---:B------:R-:W-:Y:S01]  /*13d0*/  IMAD R27, R0.reuse, 0x4, R27 ;  /* 0x00000004001b7824 */ /* 0x040fe200078e021b */
[----:B---3--:R1:W-:Y:S01]  /*13e0*/  @!P1 STG.E desc[UR8][R16.64], R24 ;  /* 0x0000001810009986 */ /* 0x0083e2000c101908 */
[----:B------:R-:W-:Y:S02]  /*13f0*/  ISETP.GE.AND P1, PT, R15, UR10, PT ;  /* 0x0000000a0f007c0c */ /* 0x000fe4000bf26270 */
[----:B------:R-:W-:Y:S01]  /*1400*/  LEA R15, R0, R15, 0x2 ;  /* 0x0000000f000f7211 */ /* 0x000fe200078e10ff */
[----:B-1----:R-:W1:Y:S10]  /*1410*/  @!P0 LDC.64 R16, c[0x0][0x480] ;  /* 0x00012000ff108b82 */ /* 0x002e740000000a00 */
[----:B------:R-:W-:Y:S01]  /*1420*/  @!P1 IADD3 R22, PT, PT, R14, R12, RZ ;  /* 0x0000000c0e169210 */ /* 0x000fe20007ffe0ff */
[----:B------:R-:W-:-:S05]  /*1430*/  IMAD R12, R0, 0x10, R12 ;  /* 0x00000010000c7824 */ /* 0x000fca00078e020c */
[----:B------:R-:W3:Y:S01]  /*1440*/  @!P1 LDS R22, [R22] ;  /* 0x0000000016169984 */ /* 0x000ee20000000800 */
[----:B-1----:R-:W-:-:S04]  /*1450*/  @!P0 IMAD.WIDE R16, R18, 0x4, R16 ;  /* 0x0000000412108825 */ /* 0x002fc800078e0210 */
[----:B------:R-:W-:Y:S01]  /*1460*/  IMAD R18, R0, 0x4, R18 ;  /* 0x0000000400127824 */ /* 0x000fe200078e0212 */
[----:B--2---:R1:W-:Y:S01]  /*1470*/  @!P0 STG.E desc[UR8][R16.64], R26 ;  /* 0x0000001a10008986 */ /* 0x0043e2000c101908 */
[----:B------:R-:W-:Y:S01]  /*1480*/  ISETP.GE.U32.AND P0, PT, R20, 0x80, PT ;  /* 0x000000801400780c */ /* 0x000fe20003f06070 */
[----:B-1----:R-:W1:Y:S02]  /*1490*/  @!P1 LDC.64 R16, c[0x0][0x480] ;  /* 0x00012000ff109b82 */ /* 0x002e640000000a00 */
[----:B-1----:R-:W-:Y:S01]  /*14a0*/  @!P1 IMAD.WIDE R16, R23, 0x4, R16 ;  /* 0x0000000417109825 */ /* 0x002fe200078e0210 */
[----:B------:R-:W-:-:S04]  /*14b0*/  LEA R23, R0, R23, 0x2 ;  /* 0x0000001700177211 */ /* 0x000fc800078e10ff */
[----:B---3--:R2:W-:Y:S05]  /*14c0*/  @!P1 STG.E desc[UR8][R16.64], R22 ;  /* 0x0000001610009986 */ /* 0x0085ea000c101908 */
[----:B------:R-:W-:Y:S05]  /*14d0*/  @!P0 BRA `(.L_x_26) ;  /* 0xfffffffc006c8947 */ /* 0x000fea000383ffff */
.L_x_23:
[----:B------:R-:W-:Y:S05]  /*14e0*/  BSYNC.RECONVERGENT B0 ;  /* 0x0000000000007941 */ /* 0x000fea0003800200 */
.L_x_22:
[----:B------:R-:W-:-:S05]  /*14f0*/  VIADD R2, R2, UR11 ;  /* 0x0000000b02027c36 */ /* 0x000fca0008000000 */
[----:B------:R-:W-:-:S13]  /*1500*/  ISETP.GE.U32.AND P0, PT, R2, 0x40, PT ;  /* 0x000000400200780c */ /* 0x000fda0003f06070 */
[----:B------:R-:W-:Y:S05]  /*1510*/  @!P0 BRA `(.L_x_27) ;  /* 0xfffffff8005c8947 */ /* 0x000fea000383ffff */
[----:B------:R-:W-:Y:S05]  /*1520*/  EXIT ;  /* 0x000000000000794d */ /* 0x000fea0003800000 */
.L_x_28:
[----:B------:R-:W-:-:S00]  /*1530*/  BRA `(.L_x_28) ;  /* 0xfffffffc00fc7947 */ /* 0x000fc0000383ffff */
[----:B------:R-:W-:-:S00]  /*1540*/  NOP ;  /* 0x0000000000007918 */ /* 0x000fc00000000000 */
        /* <DEDUP_REMOVED lines=11> */
.L_x_31:


//--------------------- .text._ZN15cuda13_examples12saxpy_kernelEPfPKffi --------------------------
	.section	.text._ZN15cuda13_examples12saxpy_kernelEPfPKffi,"ax",@progbits
	.align	128
.text._ZN15cuda13_examples12saxpy_kernelEPfPKffi:
        .type           _ZN15cuda13_examples12saxpy_kernelEPfPKffi,@function
        .size           _ZN15cuda13_examples12saxpy_kernelEPfPKffi,(.L_x_32 - _ZN15cuda13_examples12saxpy_kernelEPfPKffi)
        .other          _ZN15cuda13_examples12saxpy_kernelEPfPKffi,@"STO_CUDA_ENTRY STV_DEFAULT"
_ZN15cuda13_examples12saxpy_kernelEPfPKffi:
[----:B------:R-:W-:Y:S01]  /*0000*/  LDC R1, c[0x0][0x37c] ;  /* 0x0000df00ff017b82 */ /* 0x000fe20000000800 */
[----:B------:R-:W0:Y:S07]  /*0010*/  S2R R0, SR_TID.X ;  /* 0x0000000000007919 */ /* 0x000e2e0000002100 */
[----:B------:R-:W0:Y:S01]  /*0020*/  S2UR UR4, SR_CTAID.X ;  /* 0x00000000000479c3 */ /* 0x000e220000002500 */
[----:B------:R-:W1:Y:S07]  /*0030*/  LDCU UR5, c[0x0][0x394] ;  /* 0x00007280ff0577ac */ /* 0x000e6e0008000800 */
[----:B------:R-:W0:Y:S02]  /*0040*/  LDC R7, c[0x0][0x360] ;  /* 0x0000d800ff077b82 */ /* 0x000e240000000800 */
[----:B0-----:R-:W-:-:S05]  /*0050*/  IMAD R7, R7, UR4, R0 ;  /* 0x0000000407077c24 */ /* 0x001fca000f8e0200 */
[----:B-1----:R-:W-:-:S13]  /*0060*/  ISETP.GE.AND P0, PT, R7, UR5, PT ;  /* 0x0000000507007c0c */ /* 0x002fda000bf06270 */
[----:B------:R-:W-:Y:S05]  /*0070*/  @P0 EXIT ;  /* 0x000000000000094d */ /* 0x000fea0003800000 */
[----:B------:R-:W0:Y:S01]  /*0080*/  LDC.64 R2, c[0x0][0x388] ;  /* 0x0000e200ff027b82 */ /* 0x000e220000000a00 */
[----:B------:R-:W1:Y:S01]  /*0090*/  LDCU.64 UR4, c[0x0][0x358] ;  /* 0x00006b00ff0477ac */ /* 0x000e620008000a00 */
[----:B------:R-:W2:Y:S06]  /*00a0*/  LDCU UR6, c[0x0][0x390] ;  /* 0x00007200ff0677ac */ /* 0x000eac0008000800 */
[----:B------:R-:W3:Y:S01]  /*00b0*/  LDC.64 R4, c[0x0][0x380] ;  /* 0x0000e000ff047b82 */ /* 0x000ee20000000a00 */
[----:B0-----:R-:W-:-:S06]  /*00c0*/  IMAD.WIDE R2, R7, 0x4, R2 ;  /* 0x0000000407027825 */ /* 0x001fcc00078e0202 */
[----:B-1----:R-:W2:Y:S01]  /*00d0*/  LDG.E R2, desc[UR4][R2.64] ;  /* 0x0000000402027981 */ /* 0x002ea2000c1e1900 */
[----:B---3--:R-:W-:-:S05]  /*00e0*/  IMAD.WIDE R4, R7, 0x4, R4 ;  /* 0x0000000407047825 */ /* 0x008fca00078e0204 */
[----:B------:R-:W2:Y:S02]  /*00f0*/  LDG.E R7, desc[UR4][R4.64] ;  /* 0x0000000404077981 */ /* 0x000ea4000c1e1900 */
[----:B--2---:R-:W-:-:S05]  /*0100*/  FFMA R7, R2, UR6, R7 ;  /* 0x0000000602077c23 */ /* 0x004fca0008000007 */
[----:B------:R-:W-:Y:S01]  /*0110*/  STG.E desc[UR4][R4.64], R7 ;  /* 0x0000000704007986 */ /* 0x000fe2000c101904 */
[----:B------:R-:W-:Y:S05]  /*0120*/  EXIT ;  /* 0x000000000000794d */ /* 0x000fea0003800000 */
.L_x_29:
        /* <DEDUP_REMOVED lines=13> */
.L_x_32:


//--------------------- .text._ZN15cuda13_examples13fill_sequenceEPfi --------------------------
	.section	.text._ZN15cuda13_examples13fill_sequenceEPfi,"ax",@progbits
	.align	128
.text._ZN15cuda13_examples13fill_sequenceEPfi:
        .type           _ZN15cuda13_examples13fill_sequenceEPfi,@function
        .size           _ZN15cuda13_examples13fill_sequenceEPfi,(.L_x_33 - _ZN15cuda13_examples13fill_sequenceEPfi)
        .other          _ZN15cuda13_examples13fill_sequenceEPfi,@"STO_CUDA_ENTRY STV_DEFAULT"
_ZN15cuda13_examples13fill_sequenceEPfi:
        /* <DEDUP_REMOVED lines=10> */
[----:B------:R-:W-:Y:S01]  /*00a0*/  I2FP.F32.S32 R7, R5 ;  /* 0x0000000500077245 */ /* 0x000fe20000201400 */
[----:B0-----:R-:W-:-:S05]  /*00b0*/  IMAD.WIDE R2, R5, 0x4, R2 ;  /* 0x0000000405027825 */ /* 0x001fca00078e0202 */
[----:B-1----:R-:W-:Y:S01]  /*00c0*/  STG.E desc[UR4][R2.64], R7 ;  /* 0x0000000702007986 */ /* 0x002fe2000c101904 */
[----:B------:R-:W-:Y:S05]  /*00d0*/  EXIT ;  /* 0x000000000000794d */ /* 0x000fea0003800000 */
.L_x_30:
        /* <DEDUP_REMOVED lines=10> */
.L_x_33:


//--------------------- .nv.shared._ZN15cuda13_examples15tma_copy_kernelE14CUtensorMap_stS0_Pfiii --------------------------
	.section	.nv.shared._ZN15cuda13_examples15tma_copy_kernelE14CUtensorMap_stS0_Pfiii,"aw",@nobits
	.sectionflags	@""
	.align	128
.nv.shared._ZN15cuda13_examples15tma_copy_kernelE14CUtensorMap_stS0_Pfiii:
	.zero		33800


//--------------------- .nv.shared.reserved.0     --------------------------
	.section	.nv.shared.reserved.0,"aw",@nobits
	.weak		__nv_reservedSMEM_offset_0_alias
	.size		__nv_reservedSMEM_offset_0_alias, 0, 64
	.other		__nv_reservedSMEM_offset_0_alias,@"STO_CUDA_RESERVED_SHARED STV_DEFAULT"
__nv_reservedSMEM_offset_0_alias:
	.zero		0
	.zero		64


//--------------------- .nv.constant0._ZN15cuda13_examples15tma_copy_kernelE14CUtensorMap_stS0_Pfiii --------------------------
	.section	.nv.constant0._ZN15cuda13_examples15tma_copy_kernelE14CUtensorMap_stS0_Pfiii,"a",@progbits
	.sectionflags	@""
	.align	4
.nv.constant0._ZN15cuda13_examples15tma_copy_kernelE14CUtensorMap_stS0_Pfiii:
	.zero		1172


//--------------------- .nv.constant0._ZN15cuda13_examples12saxpy_kernelEPfPKffi --------------------------
	.section	.nv.constant0._ZN15cuda13_examples12saxpy_kernelEPfPKffi,"a",@progbits
	.sectionflags	@""
	.align	4
.nv.constant0._ZN15cuda13_examples12saxpy_kernelEPfPKffi:
	.zero		920


//--------------------- .nv.constant0._ZN15cuda13_examples13fill_sequenceEPfi --------------------------
	.section	.nv.constant0._ZN15cuda13_examples13fill_sequenceEPfi,"a",@progbits
	.sectionflags	@""
	.align	4
.nv.constant0._ZN15cuda13_examples13fill_sequenceEPfi:
	.zero		908


//--------------------- SYMBOLS --------------------------

	.type		.nv.reservedSmem.offset0,@object
	.size		.nv.reservedSmem.offset0,0x4
	.type		.nv.reservedSmem.cap,@object
	.size		.nv.reservedSmem.cap,0x4
